//
// Generated by NVIDIA NVVM Compiler
//
// Compiler Build ID: CL-36424714
// Cuda compilation tools, release 13.0, V13.0.88
// Based on NVVM 20.0.0
//

.version 9.0
.target sm_100
.address_size 64

	// .globl	stage_ab_tiles
.extern .func __assertfail
(
	.param .b64 __assertfail_param_0,
	.param .b64 __assertfail_param_1,
	.param .b32 __assertfail_param_2,
	.param .b64 __assertfail_param_3,
	.param .b64 __assertfail_param_4
)
;
.global .align 1 .b8 __unnamed_1[69] = {118, 111, 105, 100, 32, 115, 116, 97, 103, 101, 95, 97, 98, 95, 116, 105, 108, 101, 115, 40, 99, 111, 110, 115, 116, 32, 102, 108, 111, 97, 116, 32, 42, 44, 32, 99, 111, 110, 115, 116, 32, 102, 108, 111, 97, 116, 32, 42, 44, 32, 102, 108, 111, 97, 116, 32, 42, 44, 32, 105, 110, 116, 44, 32, 105, 110, 116, 41};
// _ZZ14stage_ab_tilesE6pstate has been demoted
.global .align 1 .b8 $str[76] = {40, 116, 105, 108, 101, 95, 101, 108, 101, 109, 115, 32, 37, 32, 40, 51, 50, 32, 42, 32, 52, 41, 41, 32, 61, 61, 32, 48, 32, 38, 38, 32, 34, 116, 105, 108, 101, 95, 101, 108, 101, 109, 115, 32, 109, 117, 115, 116, 32, 98, 101, 32, 109, 117, 108, 116, 105, 112, 108, 101, 32, 111, 102, 32, 49, 50, 56, 32, 102, 108, 111, 97, 116, 115, 34};
.global .align 1 .b8 $str$1[27] = {47, 116, 109, 112, 47, 115, 97, 115, 115, 95, 99, 117, 95, 56, 110, 57, 102, 114, 113, 56, 48, 47, 107, 46, 99, 117};
.extern .shared .align 16 .b8 smem[];

.visible .entry stage_ab_tiles(
	.param .u64 .ptr .align 1 stage_ab_tiles_param_0,
	.param .u64 .ptr .align 1 stage_ab_tiles_param_1,
	.param .u64 .ptr .align 1 stage_ab_tiles_param_2,
	.param .u32 stage_ab_tiles_param_3,
	.param .u32 stage_ab_tiles_param_4
)
{
	.reg .pred 	%p<47>;
	.reg .b16 	%rs<28>;
	.reg .b32 	%r<233>;
	.reg .b32 	%f<4>;
	.reg .b64 	%rd<119>;
	// demoted variable
	.shared .align 8 .b8 _ZZ14stage_ab_tilesE6pstate[40];
	ld.param.u64 	%rd22, [stage_ab_tiles_param_2];
	ld.param.u32 	%r76, [stage_ab_tiles_param_3];
	ld.param.u32 	%r77, [stage_ab_tiles_param_4];
	and.b32  	%r78, %r76, 127;
	setp.eq.s32 	%p1, %r78, 0;
	@%p1 bra 	$L__BB0_2;
	mov.u64 	%rd23, $str;
	cvta.global.u64 	%rd24, %rd23;
	mov.u64 	%rd25, $str$1;
	cvta.global.u64 	%rd26, %rd25;
	mov.u64 	%rd27, __unnamed_1;
	cvta.global.u64 	%rd28, %rd27;
	{ // callseq 0, 0
	.param .b64 param0;
	st.param.b64 	[param0], %rd24;
	.param .b64 param1;
	st.param.b64 	[param1], %rd26;
	.param .b32 param2;
	st.param.b32 	[param2], 28;
	.param .b64 param3;
	st.param.b64 	[param3], %rd28;
	.param .b64 param4;
	st.param.b64 	[param4], 1;
	call.uni 
	__assertfail, 
	(
	param0, 
	param1, 
	param2, 
	param3, 
	param4
	);
	} // callseq 0
$L__BB0_2:
	shl.b32 	%r1, %r76, 1;
	mov.u32 	%r2, %ntid.x;
	mov.u32 	%r79, %ntid.y;
	mul.lo.s32 	%r80, %r2, %r79;
	mov.u32 	%r81, %ntid.z;
	mul.lo.s32 	%r3, %r80, %r81;
	mov.u32 	%r4, %tid.x;
	mov.u32 	%r82, %tid.y;
	mov.u32 	%r83, %tid.z;
	mad.lo.s32 	%r84, %r83, %r79, %r82;
	mul.lo.s32 	%r5, %r84, %r2;
	or.b32  	%r85, %r5, %r4;
	setp.ne.s32 	%p2, %r85, 0;
	@%p2 bra 	$L__BB0_4;
	mov.u32 	%r88, _ZZ14stage_ab_tilesE6pstate;
	add.s32 	%r86, %r88, 8;
	// begin inline asm
	mbarrier.init.shared.b64 [%r86], %r3;
	// end inline asm
	// begin inline asm
	mbarrier.init.shared.b64 [%r88], %r3;
	// end inline asm
	add.s32 	%r90, %r88, 24;
	// begin inline asm
	mbarrier.init.shared.b64 [%r90], %r3;
	// end inline asm
	add.s32 	%r92, %r88, 16;
	// begin inline asm
	mbarrier.init.shared.b64 [%r92], %r3;
	// end inline asm
	cvt.u64.u32 	%rd30, %r88;
	cvta.shared.u64 	%rd31, %rd30;
	add.s64 	%rd29, %rd31, 32;
	// begin inline asm
	st.relaxed.cta.b32 [%rd29],%r3;
	// end inline asm
$L__BB0_4:
	barrier.sync 	0;
	mov.b32 	%r214, 0;
	// begin inline asm
	mov.u64 %rd32, %globaltimer;
	// end inline asm
	mov.u32 	%r99, _ZZ14stage_ab_tilesE6pstate;
	add.s32 	%r97, %r99, 8;
$L__BB0_5:
	mov.b32 	%r98, 1;
	// begin inline asm
	{
	.reg .pred p;
	mbarrier.try_wait.parity.shared.b64 p, [%r97], %r98;
	selp.b32 %r96, 1, 0, p;
	}
	// end inline asm
	setp.ne.s32 	%p3, %r96, 0;
	@%p3 bra 	$L__BB0_12;
	setp.gt.s32 	%p44, %r214, 15;
	@%p44 bra 	$L__BB0_8;
	add.s32 	%r214, %r214, 1;
	bra.uni 	$L__BB0_5;
$L__BB0_8:
	// begin inline asm
	mov.u64 %rd108, %globaltimer;
	// end inline asm
	sub.s64 	%rd2, %rd108, %rd32;
	setp.lt.s64 	%p45, %rd2, 4000000;
	@%p45 bra 	$L__BB0_10;
	mov.b32 	%r212, 1000000;
	// begin inline asm
	nanosleep.u32 %r212;
	// end inline asm
	bra.uni 	$L__BB0_5;
$L__BB0_10:
	setp.lt.s64 	%p46, %rd2, 40000;
	@%p46 bra 	$L__BB0_5;
	shr.s64 	%rd109, %rd2, 63;
	shr.u64 	%rd110, %rd109, 62;
	add.s64 	%rd111, %rd2, %rd110;
	shr.u64 	%rd112, %rd111, 2;
	cvt.u32.u64 	%r213, %rd112;
	// begin inline asm
	nanosleep.u32 %r213;
	// end inline asm
	bra.uni 	$L__BB0_5;
$L__BB0_12:
	shl.b32 	%r8, %r76, 2;
	add.s32 	%r9, %r5, %r4;
	shl.b32 	%r10, %r3, 4;
	shl.b32 	%r11, %r9, 4;
	setp.ge.s32 	%p4, %r11, %r8;
	@%p4 bra 	$L__BB0_25;
	ld.param.u64 	%rd113, [stage_ab_tiles_param_0];
	cvta.to.global.u64 	%rd3, %rd113;
	add.s32 	%r100, %r10, %r11;
	max.s32 	%r101, %r8, %r100;
	sub.s32 	%r102, %r101, %r10;
	setp.ne.s32 	%p5, %r102, %r11;
	selp.u32 	%r103, 1, 0, %p5;
	add.s32 	%r104, %r11, %r103;
	sub.s32 	%r105, %r102, %r104;
	div.u32 	%r106, %r105, %r10;
	add.s32 	%r12, %r106, %r103;
	add.s32 	%r107, %r12, 1;
	and.b32  	%r13, %r107, 3;
	and.b32  	%r14, %r12, 3;
	setp.eq.s32 	%p6, %r14, 3;
	mov.u32 	%r218, %r11;
	@%p6 bra 	$L__BB0_16;
	mov.u32 	%r108, smem;
	add.s32 	%r216, %r11, %r108;
	mul.wide.u32 	%rd33, %r9, 16;
	add.s64 	%rd117, %rd3, %rd33;
	cvt.u64.u32 	%rd5, %r10;
	neg.s32 	%r215, %r13;
	mov.u32 	%r218, %r11;
$L__BB0_15:
	.pragma "nounroll";
	// begin inline asm
	cp.async.cg.shared.global [%r216], [%rd117], 16, 16;
	// end inline asm
	add.s32 	%r218, %r218, %r10;
	add.s32 	%r216, %r216, %r10;
	add.s64 	%rd117, %rd117, %rd5;
	add.s32 	%r215, %r215, 1;
	setp.ne.s32 	%p7, %r215, 0;
	@%p7 bra 	$L__BB0_15;
$L__BB0_16:
	setp.lt.u32 	%p8, %r12, 3;
	@%p8 bra 	$L__BB0_19;
	mov.u32 	%r114, smem;
$L__BB0_18:
	cvt.u64.u32 	%rd39, %r218;
	add.s32 	%r110, %r114, %r218;
	add.s64 	%rd35, %rd3, %rd39;
	// begin inline asm
	cp.async.cg.shared.global [%r110], [%rd35], 16, 16;
	// end inline asm
	add.s32 	%r115, %r218, %r10;
	cvt.u64.u32 	%rd40, %r115;
	add.s32 	%r111, %r110, %r10;
	add.s64 	%rd36, %rd3, %rd40;
	// begin inline asm
	cp.async.cg.shared.global [%r111], [%rd36], 16, 16;
	// end inline asm
	add.s32 	%r116, %r115, %r10;
	cvt.u64.u32 	%rd41, %r116;
	add.s32 	%r112, %r111, %r10;
	add.s64 	%rd37, %rd3, %rd41;
	// begin inline asm
	cp.async.cg.shared.global [%r112], [%rd37], 16, 16;
	// end inline asm
	add.s32 	%r117, %r116, %r10;
	cvt.u64.u32 	%rd42, %r117;
	add.s32 	%r113, %r112, %r10;
	add.s64 	%rd38, %rd3, %rd42;
	// begin inline asm
	cp.async.cg.shared.global [%r113], [%rd38], 16, 16;
	// end inline asm
	add.s32 	%r218, %r117, %r10;
	setp.lt.s32 	%p9, %r218, %r8;
	@%p9 bra 	$L__BB0_18;
$L__BB0_19:
	ld.param.u64 	%rd115, [stage_ab_tiles_param_1];
	setp.eq.s32 	%p10, %r14, 3;
	cvta.to.global.u64 	%rd8, %rd115;
	mov.u32 	%r223, %r11;
	@%p10 bra 	$L__BB0_22;
	mov.u32 	%r118, smem;
	add.s32 	%r119, %r11, %r118;
	shl.b32 	%r120, %r76, 3;
	add.s32 	%r221, %r119, %r120;
	mul.wide.u32 	%rd43, %r9, 16;
	add.s64 	%rd118, %rd8, %rd43;
	cvt.u64.u32 	%rd10, %r10;
	neg.s32 	%r220, %r13;
	mov.u32 	%r223, %r11;
$L__BB0_21:
	.pragma "nounroll";
	// begin inline asm
	cp.async.cg.shared.global [%r221], [%rd118], 16, 16;
	// end inline asm
	add.s32 	%r223, %r223, %r10;
	add.s32 	%r221, %r221, %r10;
	add.s64 	%rd118, %rd118, %rd10;
	add.s32 	%r220, %r220, 1;
	setp.ne.s32 	%p11, %r220, 0;
	@%p11 bra 	$L__BB0_21;
$L__BB0_22:
	setp.lt.u32 	%p12, %r12, 3;
	@%p12 bra 	$L__BB0_25;
	shl.b32 	%r122, %r1, 2;
	mov.u32 	%r123, smem;
	add.s32 	%r35, %r123, %r122;
$L__BB0_24:
	cvt.u64.u32 	%rd49, %r223;
	add.s32 	%r124, %r35, %r223;
	add.s64 	%rd45, %rd8, %rd49;
	// begin inline asm
	cp.async.cg.shared.global [%r124], [%rd45], 16, 16;
	// end inline asm
	add.s32 	%r128, %r223, %r10;
	cvt.u64.u32 	%rd50, %r128;
	add.s32 	%r125, %r124, %r10;
	add.s64 	%rd46, %rd8, %rd50;
	// begin inline asm
	cp.async.cg.shared.global [%r125], [%rd46], 16, 16;
	// end inline asm
	add.s32 	%r129, %r128, %r10;
	cvt.u64.u32 	%rd51, %r129;
	add.s32 	%r126, %r125, %r10;
	add.s64 	%rd47, %rd8, %rd51;
	// begin inline asm
	cp.async.cg.shared.global [%r126], [%rd47], 16, 16;
	// end inline asm
	add.s32 	%r130, %r129, %r10;
	cvt.u64.u32 	%rd52, %r130;
	add.s32 	%r127, %r126, %r10;
	add.s64 	%rd48, %rd8, %rd52;
	// begin inline asm
	cp.async.cg.shared.global [%r127], [%rd48], 16, 16;
	// end inline asm
	add.s32 	%r223, %r130, %r10;
	setp.lt.s32 	%p13, %r223, %r8;
	@%p13 bra 	$L__BB0_24;
$L__BB0_25:
	// begin inline asm
	cp.async.mbarrier.arrive.shared.b64 [%r99];
	// end inline asm
	mov.b32 	%r133, 1;
	// begin inline asm
	mbarrier.arrive.shared::cta.b64                             %rd53,  [%r99], %r133;    // 2. 
	// end inline asm
	setp.lt.s32 	%p14, %r77, 1;
	@%p14 bra 	$L__BB0_62;
	mul.lo.s32 	%r38, %r76, 3;
	add.s32 	%r39, %r10, %r11;
	max.s32 	%r135, %r8, %r39;
	sub.s32 	%r136, %r135, %r10;
	setp.ne.s32 	%p15, %r136, %r11;
	selp.u32 	%r137, 1, 0, %p15;
	add.s32 	%r138, %r11, %r137;
	sub.s32 	%r139, %r136, %r138;
	div.u32 	%r140, %r139, %r10;
	add.s32 	%r40, %r140, %r137;
	add.s32 	%r141, %r40, 1;
	and.b32  	%r41, %r141, 3;
	add.s32 	%r42, %r39, %r10;
	cvta.to.global.u64 	%rd13, %rd22;
	mov.b16 	%rs25, 0;
	mov.b16 	%rs24, 1;
	mov.b16 	%rs23, 5;
	mov.b32 	%r225, 0;
$L__BB0_27:
	and.b32  	%r143, %r225, 1;
	neg.s32 	%r144, %r143;
	setp.eq.b32 	%p16, %r143, 1;
	and.b32  	%r44, %r144, %r76;
	selp.b32 	%r45, %r38, %r1, %p16;
	selp.b32 	%r46, 0, %r76, %p16;
	selp.b32 	%r47, %r1, %r38, %p16;
	and.b16  	%rs13, %rs25, 255;
	mul.wide.u16 	%r145, %rs13, 16;
	shr.u16 	%rs14, %rs23, 1;
	and.b16  	%rs15, %rs14, 1;
	// begin inline asm
	mov.u64 %rd54, %globaltimer;
	// end inline asm
	mov.u32 	%r146, _ZZ14stage_ab_tilesE6pstate;
	add.s32 	%r48, %r146, %r145;
	cvt.u32.u16 	%r49, %rs15;
	mov.b32 	%r226, 0;
$L__BB0_28:
	// begin inline asm
	{
	.reg .pred p;
	mbarrier.try_wait.parity.shared.b64 p, [%r48], %r49;
	selp.b32 %r147, 1, 0, p;
	}
	// end inline asm
	setp.ne.s32 	%p17, %r147, 0;
	@%p17 bra 	$L__BB0_35;
	setp.gt.s32 	%p41, %r226, 15;
	@%p41 bra 	$L__BB0_31;
	add.s32 	%r226, %r226, 1;
	bra.uni 	$L__BB0_28;
$L__BB0_31:
	// begin inline asm
	mov.u64 %rd103, %globaltimer;
	// end inline asm
	sub.s64 	%rd15, %rd103, %rd54;
	setp.lt.s64 	%p42, %rd15, 4000000;
	@%p42 bra 	$L__BB0_33;
	mov.b32 	%r210, 1000000;
	// begin inline asm
	nanosleep.u32 %r210;
	// end inline asm
	bra.uni 	$L__BB0_28;
$L__BB0_33:
	setp.lt.s64 	%p43, %rd15, 40000;
	@%p43 bra 	$L__BB0_28;
	shr.s64 	%rd104, %rd15, 63;
	shr.u64 	%rd105, %rd104, 62;
	add.s64 	%rd106, %rd15, %rd105;
	shr.u64 	%rd107, %rd106, 2;
	cvt.u32.u64 	%r211, %rd107;
	// begin inline asm
	nanosleep.u32 %r211;
	// end inline asm
	bra.uni 	$L__BB0_28;
$L__BB0_35:
	setp.ge.s32 	%p18, %r4, %r76;
	barrier.sync 	0;
	@%p18 bra 	$L__BB0_38;
	mul.lo.s32 	%r52, %r225, %r76;
	mov.u32 	%r227, %r4;
$L__BB0_37:
	add.s32 	%r150, %r44, %r227;
	shl.b32 	%r151, %r150, 2;
	mov.u32 	%r152, smem;
	add.s32 	%r153, %r152, %r151;
	ld.shared.f32 	%f1, [%r153];
	add.s32 	%r154, %r45, %r227;
	shl.b32 	%r155, %r154, 2;
	add.s32 	%r156, %r152, %r155;
	ld.shared.f32 	%f2, [%r156];
	add.f32 	%f3, %f1, %f2;
	add.s32 	%r157, %r227, %r52;
	mul.wide.s32 	%rd55, %r157, 4;
	add.s64 	%rd56, %rd13, %rd55;
	st.global.f32 	[%rd56], %f3;
	add.s32 	%r227, %r227, %r2;
	setp.lt.s32 	%p19, %r227, %r76;
	@%p19 bra 	$L__BB0_37;
$L__BB0_38:
	add.s32 	%r158, %r48, 8;
	mov.b32 	%r159, 1;
	// begin inline asm
	mbarrier.arrive.shared::cta.b64                             %rd57,  [%r158], %r159;    // 2. 
	// end inline asm
	add.s16 	%rs16, %rs25, 1;
	and.b16  	%rs17, %rs16, 255;
	setp.eq.s16 	%p20, %rs17, 2;
	xor.b16  	%rs18, %rs23, 2;
	selp.b16 	%rs25, 0, %rs16, %p20;
	selp.b16 	%rs23, %rs18, %rs23, %p20;
	add.s32 	%r225, %r225, 1;
	setp.ge.s32 	%p21, %r225, %r77;
	@%p21 bra 	$L__BB0_61;
	and.b16  	%rs19, %rs24, 255;
	mul.wide.u16 	%r161, %rs19, 16;
	cvt.u32.u16 	%r162, %rs23;
	// begin inline asm
	mov.u64 %rd58, %globaltimer;
	// end inline asm
	mov.u32 	%r163, _ZZ14stage_ab_tilesE6pstate;
	add.s32 	%r164, %r163, %r161;
	add.s32 	%r56, %r164, 8;
	and.b32  	%r57, %r162, 1;
	mov.b32 	%r228, 0;
$L__BB0_40:
	// begin inline asm
	{
	.reg .pred p;
	mbarrier.try_wait.parity.shared.b64 p, [%r56], %r57;
	selp.b32 %r165, 1, 0, p;
	}
	// end inline asm
	setp.ne.s32 	%p22, %r165, 0;
	@%p22 bra 	$L__BB0_47;
	setp.gt.s32 	%p38, %r228, 15;
	@%p38 bra 	$L__BB0_43;
	add.s32 	%r228, %r228, 1;
	bra.uni 	$L__BB0_40;
$L__BB0_43:
	// begin inline asm
	mov.u64 %rd98, %globaltimer;
	// end inline asm
	sub.s64 	%rd17, %rd98, %rd58;
	setp.lt.s64 	%p39, %rd17, 4000000;
	@%p39 bra 	$L__BB0_45;
	mov.b32 	%r208, 1000000;
	// begin inline asm
	nanosleep.u32 %r208;
	// end inline asm
	bra.uni 	$L__BB0_40;
$L__BB0_45:
	setp.lt.s64 	%p40, %rd17, 40000;
	@%p40 bra 	$L__BB0_40;
	shr.s64 	%rd99, %rd17, 63;
	shr.u64 	%rd100, %rd99, 62;
	add.s64 	%rd101, %rd17, %rd100;
	shr.u64 	%rd102, %rd101, 2;
	cvt.u32.u64 	%r209, %rd102;
	// begin inline asm
	nanosleep.u32 %r209;
	// end inline asm
	bra.uni 	$L__BB0_40;
$L__BB0_47:
	setp.ge.s32 	%p23, %r11, %r8;
	mul.lo.s32 	%r60, %r225, %r76;
	@%p23 bra 	$L__BB0_60;
	ld.param.u64 	%rd114, [stage_ab_tiles_param_0];
	setp.eq.s32 	%p24, %r41, 0;
	shl.b32 	%r168, %r46, 2;
	mov.u32 	%r169, smem;
	add.s32 	%r61, %r169, %r168;
	cvta.to.global.u64 	%rd59, %rd114;
	mul.wide.s32 	%rd60, %r60, 4;
	add.s64 	%rd18, %rd59, %rd60;
	mov.u32 	%r229, %r11;
	@%p24 bra 	$L__BB0_52;
	setp.eq.s32 	%p25, %r41, 1;
	cvt.u64.u32 	%rd62, %r11;
	add.s32 	%r170, %r61, %r11;
	add.s64 	%rd61, %rd18, %rd62;
	// begin inline asm
	cp.async.cg.shared.global [%r170], [%rd61], 16, 16;
	// end inline asm
	mov.u32 	%r229, %r39;
	@%p25 bra 	$L__BB0_52;
	setp.eq.s32 	%p26, %r41, 2;
	cvt.u64.u32 	%rd64, %r39;
	add.s32 	%r171, %r170, %r10;
	add.s64 	%rd63, %rd18, %rd64;
	// begin inline asm
	cp.async.cg.shared.global [%r171], [%rd63], 16, 16;
	// end inline asm
	mov.u32 	%r229, %r42;
	@%p26 bra 	$L__BB0_52;
	add.s32 	%r229, %r42, %r10;
	cvt.u64.u32 	%rd66, %r42;
	add.s32 	%r172, %r171, %r10;
	add.s64 	%rd65, %rd18, %rd66;
	// begin inline asm
	cp.async.cg.shared.global [%r172], [%rd65], 16, 16;
	// end inline asm
$L__BB0_52:
	setp.lt.u32 	%p27, %r40, 3;
	@%p27 bra 	$L__BB0_54;
$L__BB0_53:
	cvt.u64.u32 	%rd71, %r229;
	add.s32 	%r173, %r61, %r229;
	add.s64 	%rd67, %rd18, %rd71;
	// begin inline asm
	cp.async.cg.shared.global [%r173], [%rd67], 16, 16;
	// end inline asm
	add.s32 	%r177, %r229, %r10;
	cvt.u64.u32 	%rd72, %r177;
	add.s32 	%r174, %r173, %r10;
	add.s64 	%rd68, %rd18, %rd72;
	// begin inline asm
	cp.async.cg.shared.global [%r174], [%rd68], 16, 16;
	// end inline asm
	add.s32 	%r178, %r177, %r10;
	cvt.u64.u32 	%rd73, %r178;
	add.s32 	%r175, %r174, %r10;
	add.s64 	%rd69, %rd18, %rd73;
	// begin inline asm
	cp.async.cg.shared.global [%r175], [%rd69], 16, 16;
	// end inline asm
	add.s32 	%r179, %r178, %r10;
	cvt.u64.u32 	%rd74, %r179;
	add.s32 	%r176, %r175, %r10;
	add.s64 	%rd70, %rd18, %rd74;
	// begin inline asm
	cp.async.cg.shared.global [%r176], [%rd70], 16, 16;
	// end inline asm
	add.s32 	%r229, %r179, %r10;
	setp.lt.s32 	%p28, %r229, %r8;
	@%p28 bra 	$L__BB0_53;
$L__BB0_54:
	ld.param.u64 	%rd116, [stage_ab_tiles_param_1];
	shl.b32 	%r180, %r47, 2;
	add.s32 	%r68, %r169, %r180;
	cvta.to.global.u64 	%rd75, %rd116;
	mul.wide.s32 	%rd76, %r60, 4;
	add.s64 	%rd19, %rd75, %rd76;
	mov.u32 	%r231, %r11;
	@%p24 bra 	$L__BB0_58;
	setp.eq.s32 	%p30, %r41, 1;
	cvt.u64.u32 	%rd78, %r11;
	add.s32 	%r182, %r68, %r11;
	add.s64 	%rd77, %rd19, %rd78;
	// begin inline asm
	cp.async.cg.shared.global [%r182], [%rd77], 16, 16;
	// end inline asm
	mov.u32 	%r231, %r39;
	@%p30 bra 	$L__BB0_58;
	setp.eq.s32 	%p31, %r41, 2;
	cvt.u64.u32 	%rd80, %r39;
	add.s32 	%r183, %r182, %r10;
	add.s64 	%rd79, %rd19, %rd80;
	// begin inline asm
	cp.async.cg.shared.global [%r183], [%rd79], 16, 16;
	// end inline asm
	mov.u32 	%r231, %r42;
	@%p31 bra 	$L__BB0_58;
	add.s32 	%r231, %r42, %r10;
	cvt.u64.u32 	%rd82, %r42;
	add.s32 	%r184, %r183, %r10;
	add.s64 	%rd81, %rd19, %rd82;
	// begin inline asm
	cp.async.cg.shared.global [%r184], [%rd81], 16, 16;
	// end inline asm
$L__BB0_58:
	setp.lt.u32 	%p32, %r40, 3;
	@%p32 bra 	$L__BB0_60;
$L__BB0_59:
	cvt.u64.u32 	%rd87, %r231;
	add.s32 	%r185, %r68, %r231;
	add.s64 	%rd83, %rd19, %rd87;
	// begin inline asm
	cp.async.cg.shared.global [%r185], [%rd83], 16, 16;
	// end inline asm
	add.s32 	%r189, %r231, %r10;
	cvt.u64.u32 	%rd88, %r189;
	add.s32 	%r186, %r185, %r10;
	add.s64 	%rd84, %rd19, %rd88;
	// begin inline asm
	cp.async.cg.shared.global [%r186], [%rd84], 16, 16;
	// end inline asm
	add.s32 	%r190, %r189, %r10;
	cvt.u64.u32 	%rd89, %r190;
	add.s32 	%r187, %r186, %r10;
	add.s64 	%rd85, %rd19, %rd89;
	// begin inline asm
	cp.async.cg.shared.global [%r187], [%rd85], 16, 16;
	// end inline asm
	add.s32 	%r191, %r190, %r10;
	cvt.u64.u32 	%rd90, %r191;
	add.s32 	%r188, %r187, %r10;
	add.s64 	%rd86, %rd19, %rd90;
	// begin inline asm
	cp.async.cg.shared.global [%r188], [%rd86], 16, 16;
	// end inline asm
	add.s32 	%r231, %r191, %r10;
	setp.lt.s32 	%p33, %r231, %r8;
	@%p33 bra 	$L__BB0_59;
$L__BB0_60:
	add.s32 	%r193, %r56, -8;
	// begin inline asm
	cp.async.mbarrier.arrive.shared.b64 [%r193];
	// end inline asm
	mov.b32 	%r194, 1;
	// begin inline asm
	mbarrier.arrive.shared::cta.b64                             %rd91,  [%r193], %r194;    // 2. 
	// end inline asm
	add.s16 	%rs20, %rs24, 1;
	and.b16  	%rs21, %rs20, 255;
	setp.eq.s16 	%p34, %rs21, 2;
	selp.b16 	%rs24, 0, %rs20, %p34;
	selp.u16 	%rs22, 1, 0, %p34;
	xor.b16  	%rs23, %rs23, %rs22;
$L__BB0_61:
	setp.ne.s32 	%p35, %r225, %r77;
	@%p35 bra 	$L__BB0_27;
$L__BB0_62:
	// begin inline asm
	activemask.b32 %r195;
	// end inline asm
	mov.u32 	%r197, _ZZ14stage_ab_tilesE6pstate;
	cvt.u64.u32 	%rd92, %r197;
	cvta.shared.u64 	%rd93, %rd92;
	add.s64 	%rd94, %rd93, 32;
	match.any.sync.b64 	%r75, %rd94, %r195;
	brev.b32 	%r198, %r75;
	bfind.shiftamt.u32 	%r199, %r198;
	// begin inline asm
	mov.u32 %r196, %laneid;
	// end inline asm
	setp.ne.s32 	%p36, %r196, %r199;
	@%p36 bra 	$L__BB0_65;
	popc.b32 	%r202, %r75;
	neg.s32 	%r201, %r202;
	// begin inline asm
	fence.sc.cta;
	// end inline asm
	cvta.shared.u64 	%rd97, %rd92;
	add.s64 	%rd95, %rd97, 32;
	// begin inline asm
	atom.add.acquire.cta.u32 %r200,[%rd95],%r201;
	// end inline asm
	setp.ne.s32 	%p37, %r200, %r202;
	@%p37 bra 	$L__BB0_65;
	// begin inline asm
	mbarrier.inval.shared.b64 [%r197];
	// end inline asm
	add.s32 	%r205, %r197, 8;
	// begin inline asm
	mbarrier.inval.shared.b64 [%r205];
	// end inline asm
	add.s32 	%r206, %r197, 16;
	// begin inline asm
	mbarrier.inval.shared.b64 [%r206];
	// end inline asm
	add.s32 	%r207, %r197, 24;
	// begin inline asm
	mbarrier.inval.shared.b64 [%r207];
	// end inline asm
$L__BB0_65:
	ret;

}


// ===== COMPILED SASS (sm_100) =====

	.target	sm_100

	.elftype	@"ET_EXEC"


//--------------------- .note.nv.tkinfo           --------------------------
	.section	.note.nv.tkinfo,"",@"SHT_NOTE"
	.sectionflags	@"SHF_NOTE_NV_TKINFO"
	.tkinfo
        /*0018*/ 	.word	0x00000002
        /*0030*/ 	.string	""
        /*0030*/ 	.string	"ptxas"
        /*0030*/ 	.string	"Cuda compilation tools, release 13.0, V13.0.88"
        /*0030*/ 	.string	"Build cuda_13.0.r13.0/compiler.36424714_0"
        /*0030*/ 	.string	"-arch sm_100 -m 64 "



//--------------------- .note.nv.cuinfo           --------------------------
	.section	.note.nv.cuinfo,"",@"SHT_NOTE"
	.sectionflags	@"SHF_NOTE_NV_CUINFO"
        /*0018*/ 	.short	0x0002
        /*001a*/ 	.short	0x0064
        /*001c*/ 	.short	0x0082
	.zero		2


//--------------------- .nv.info                  --------------------------
	.section	.nv.info,"",@"SHT_CUDA_INFO"
	.align	4


	//----- nvinfo : EIATTR_REGCOUNT
	.align		4
        /*0000*/ 	.byte	0x04, 0x2f
        /*0002*/ 	.short	(.L_4 - .L_3)
	.align		4
.L_3:
        /*0004*/ 	.word	index@(stage_ab_tiles)
        /*0008*/ 	.word	0x00000020


	//----- nvinfo : EIATTR_FRAME_SIZE
	.align		4
.L_4:
        /*000c*/ 	.byte	0x04, 0x11
        /*000e*/ 	.short	(.L_6 - .L_5)
	.align		4
.L_5:
        /*0010*/ 	.word	index@(stage_ab_tiles)
        /*0014*/ 	.word	0x00000000


	//----- nvinfo : EIATTR_MIN_STACK_SIZE
	.align		4
.L_6:
        /*0018*/ 	.byte	0x04, 0x12
        /*001a*/ 	.short	(.L_8 - .L_7)
	.align		4
.L_7:
        /*001c*/ 	.word	index@(stage_ab_tiles)
        /*0020*/ 	.word	0x00000000
.L_8:


//--------------------- .nv.compat                --------------------------
	.section	.nv.compat,"",@"SHT_CUDA_COMPAT_INFO"
	.align	4
        /*0000*/ 	.byte	0x02, 0x09, 0x00, 0x00, 0x02, 0x02, 0x01, 0x00, 0x02, 0x05, 0x05, 0x00, 0x03, 0x07, 0x01, 0x01
        /*0010*/ 	.byte	0x02, 0x03, 0x00, 0x00, 0x02, 0x06, 0x01, 0x00, 0x04, 0x0b, 0x08, 0x00, 0x09, 0x00, 0x00, 0x00
        /*0020*/ 	.byte	0x00, 0x00, 0x00, 0x00


//--------------------- .nv.info.stage_ab_tiles   --------------------------
	.section	.nv.info.stage_ab_tiles,"",@"SHT_CUDA_INFO"
	.sectionflags	@""
	.align	4


	//----- nvinfo : EIATTR_CUDA_API_VERSION
	.align		4
        /*0000*/ 	.byte	0x04, 0x37
        /*0002*/ 	.short	(.L_10 - .L_9)
.L_9:
        /*0004*/ 	.word	0x00000082


	//----- nvinfo : EIATTR_KPARAM_INFO
	.align		4
.L_10:
        /*0008*/ 	.byte	0x04, 0x17
        /*000a*/ 	.short	(.L_12 - .L_11)
.L_11:
        /*000c*/ 	.word	0x00000000
        /*0010*/ 	.short	0x0004
        /*0012*/ 	.short	0x001c
        /*0014*/ 	.byte	0x00, 0xf0, 0x11, 0x00


	//----- nvinfo : EIATTR_KPARAM_INFO
	.align		4
.L_12:
        /*0018*/ 	.byte	0x04, 0x17
        /*001a*/ 	.short	(.L_14 - .L_13)
.L_13:
        /*001c*/ 	.word	0x00000000
        /*0020*/ 	.short	0x0003
        /*0022*/ 	.short	0x0018
        /*0024*/ 	.byte	0x00, 0xf0, 0x11, 0x00


	//----- nvinfo : EIATTR_KPARAM_INFO
	.align		4
.L_14:
        /*0028*/ 	.byte	0x04, 0x17
        /*002a*/ 	.short	(.L_16 - .L_15)
.L_15:
        /*002c*/ 	.word	0x00000000
        /*0030*/ 	.short	0x0002
        /*0032*/ 	.short	0x0010
        /*0034*/ 	.byte	0x00, 0xf5, 0x21, 0x00


	//----- nvinfo : EIATTR_KPARAM_INFO
	.align		4
.L_16:
        /*0038*/ 	.byte	0x04, 0x17
        /*003a*/ 	.short	(.L_18 - .L_17)
.L_17:
        /*003c*/ 	.word	0x00000000
        /*0040*/ 	.short	0x0001
        /*0042*/ 	.short	0x0008
        /*0044*/ 	.byte	0x00, 0xf5, 0x21, 0x00


	//----- nvinfo : EIATTR_KPARAM_INFO
	.align		4
.L_18:
        /*0048*/ 	.byte	0x04, 0x17
        /*004a*/ 	.short	(.L_20 - .L_19)
.L_19:
        /*004c*/ 	.word	0x00000000
        /*0050*/ 	.short	0x0000
        /*0052*/ 	.short	0x0000
        /*0054*/ 	.byte	0x00, 0xf5, 0x21, 0x00


	//----- nvinfo : EIATTR_SPARSE_MMA_MASK
	.align		4
.L_20:
        /*0058*/ 	.byte	0x03, 0x50
        /*005a*/ 	.short	0x0000


	//----- nvinfo : EIATTR_MAXREG_COUNT
	.align		4
        /*005c*/ 	.byte	0x03, 0x1b
        /*005e*/ 	.short	0x00ff


	//----- nvinfo : EIATTR_NUM_BARRIERS
	.align		4
        /*0060*/ 	.byte	0x02, 0x4c
        /*0062*/ 	.byte	0x01
	.zero		1


	//----- nvinfo : EIATTR_EXTERNS
	.align		4
        /*0064*/ 	.byte	0x04, 0x0f
        /*0066*/ 	.short	(.L_22 - .L_21)


	//   ....[0]....
	.align		4
.L_21:
        /*0068*/ 	.word	index@(__assertfail)


	//----- nvinfo : EIATTR_MERCURY_ISA_VERSION
	.align		4
.L_22:
        /*006c*/ 	.byte	0x03, 0x5f
        /*006e*/ 	.short	0x0101


	//----- nvinfo : EIATTR_COOP_GROUP_MASK_REGIDS
	.align		4
        /*0070*/ 	.byte	0x04, 0x29
        /*0072*/ 	.short	(.L_24 - .L_23)


	//   ....[0]....
.L_23:
        /*0074*/ 	.word	0xffffffff


	//   ....[1]....
        /*0078*/ 	.word	0xffffffff


	//   ....[2]....
        /*007c*/ 	.word	0x0500000f


	//   ....[3]....
        /*0080*/ 	.word	0x0500000f


	//   ....[4]....
        /*0084*/ 	.word	0x0500000f


	//   ....[5]....
        /*0088*/ 	.word	0x0500000f


	//----- nvinfo : EIATTR_COOP_GROUP_INSTR_OFFSETS
	.align		4
.L_24:
        /*008c*/ 	.byte	0x04, 0x28
        /*008e*/ 	.short	(.L_26 - .L_25)


	//   ....[0]....
.L_25:
        /*0090*/ 	.word	0x000003a0


	//   ....[1]....
        /*0094*/ 	.word	0x000016c0


	//   ....[2]....
        /*0098*/ 	.word	0x00002740


	//   ....[3]....
        /*009c*/ 	.word	0x00002920


	//   ....[4]....
        /*00a0*/ 	.word	0x000029d0


	//   ....[5]....
        /*00a4*/ 	.word	0x00002a40


	//----- nvinfo : EIATTR_VRC_CTA_INIT_COUNT
	.align		4
.L_26:
        /*00a8*/ 	.byte	0x02, 0x4a
	.zero		1
	.zero		1


	//----- nvinfo : EIATTR_SYSCALL_OFFSETS
	.align		4
        /*00ac*/ 	.byte	0x04, 0x46
        /*00ae*/ 	.short	(.L_28 - .L_27)


	//   ....[0]....
.L_27:
        /*00b0*/ 	.word	0x00000130


	//----- nvinfo : EIATTR_MBARRIER_INSTR_OFFSETS
	.align		4
.L_28:
        /*00b4*/ 	.byte	0x04, 0x39
        /*00b6*/ 	.short	(.L_30 - .L_29)


	//   ....[0]....
.L_29:
        /*00b8*/ 	.word	0x00000310
        /*00bc*/ 	.word	0x000000ff
        /*00c0*/ 	.word	0x00000008
        /*00c4*/ 	.short	0x0100
        /*00c6*/ 	.byte	0x08
	.zero		1


	//   ....[1]....
        /*00c8*/ 	.word	0x00000320
        /*00cc*/ 	.word	0x000000ff
        /*00d0*/ 	.word	0x00000000
        /*00d4*/ 	.short	0x0100
        /*00d6*/ 	.byte	0x08
	.zero		1


	//   ....[2]....
        /*00d8*/ 	.word	0x00000330
        /*00dc*/ 	.word	0x000000ff
        /*00e0*/ 	.word	0x00000018
        /*00e4*/ 	.short	0x0100
        /*00e6*/ 	.byte	0x08
	.zero		1


	//   ....[3]....
        /*00e8*/ 	.word	0x00000340
        /*00ec*/ 	.word	0x000000ff
        /*00f0*/ 	.word	0x00000010
        /*00f4*/ 	.short	0x0100
        /*00f6*/ 	.byte	0x08
	.zero		1


	//   ....[4]....
        /*00f8*/ 	.word	0x00000410
        /*00fc*/ 	.word	0x0000000a
        /*0100*/ 	.word	0x00000008
        /*0104*/ 	.short	0x010a
        /*0106*/ 	.byte	0xff
	.zero		1


	//   ....[5]....
        /*0108*/ 	.word	0x000005d0
        /*010c*/ 	.word	0x0000000a
        /*0110*/ 	.word	0x00000008
        /*0114*/ 	.short	0x010a
        /*0116*/ 	.byte	0xff
	.zero		1


	//   ....[6]....
        /*0118*/ 	.word	0x000010d0
        /*011c*/ 	.word	0x0000000a
        /*0120*/ 	.word	0x00000000
        /*0124*/ 	.short	0x0107
        /*0126*/ 	.byte	0xff
	.zero		1


	//   ....[7]....
        /*0128*/ 	.word	0x00001120
        /*012c*/ 	.word	0x0000000a
        /*0130*/ 	.word	0x00000000
        /*0134*/ 	.short	0x0101
        /*0136*/ 	.byte	0xff
	.zero		1


	//   ....[8]....
        /*0138*/ 	.word	0x000014a0
        /*013c*/ 	.word	0x00000019
        /*0140*/ 	.word	0x00000000
        /*0144*/ 	.short	0x010a
        /*0146*/ 	.byte	0xff
	.zero		1


	//   ....[9]....
        /*0148*/ 	.word	0x00001650
        /*014c*/ 	.word	0x00000019
        /*0150*/ 	.word	0x00000000
        /*0154*/ 	.short	0x010a
        /*0156*/ 	.byte	0xff
	.zero		1


	//   ....[10]....
        /*0158*/ 	.word	0x00001890
        /*015c*/ 	.word	0x00000019
        /*0160*/ 	.word	0x00000008
        /*0164*/ 	.short	0x0101
        /*0166*/ 	.byte	0xff
	.zero		1


	//   ....[11]....
        /*0168*/ 	.word	0x000019a0
        /*016c*/ 	.word	0x00000018
        /*0170*/ 	.word	0x00000008
        /*0174*/ 	.short	0x010a
        /*0176*/ 	.byte	0xff
	.zero		1


	//   ....[12]....
        /*0178*/ 	.word	0x00001b50
        /*017c*/ 	.word	0x00000018
        /*0180*/ 	.word	0x00000008
        /*0184*/ 	.short	0x010a
        /*0186*/ 	.byte	0xff
	.zero		1


	//   ....[13]....
        /*0188*/ 	.word	0x00002530
        /*018c*/ 	.word	0x00000018
        /*0190*/ 	.word	0x00000000
        /*0194*/ 	.short	0x0107
        /*0196*/ 	.byte	0xff
	.zero		1


	//   ....[14]....
        /*0198*/ 	.word	0x000025d0
        /*019c*/ 	.word	0x00000018
        /*01a0*/ 	.word	0x00000000
        /*01a4*/ 	.short	0x0101
        /*01a6*/ 	.byte	0xff
	.zero		1


	//   ....[15]....
        /*01a8*/ 	.word	0x00002870
        /*01ac*/ 	.word	0x00000006
        /*01b0*/ 	.word	0x00000000
        /*01b4*/ 	.short	0x0108
        /*01b6*/ 	.byte	0xff
	.zero		1


	//   ....[16]....
        /*01b8*/ 	.word	0x00002880
        /*01bc*/ 	.word	0x00000006
        /*01c0*/ 	.word	0x00000008
        /*01c4*/ 	.short	0x0108
        /*01c6*/ 	.byte	0xff
	.zero		1


	//   ....[17]....
        /*01c8*/ 	.word	0x00002890
        /*01cc*/ 	.word	0x00000006
        /*01d0*/ 	.word	0x00000010
        /*01d4*/ 	.short	0x0108
        /*01d6*/ 	.byte	0xff
	.zero		1


	//   ....[18]....
        /*01d8*/ 	.word	0x000028a0
        /*01dc*/ 	.word	0x00000006
        /*01e0*/ 	.word	0x00000018
        /*01e4*/ 	.short	0x0108
        /*01e6*/ 	.byte	0xff
	.zero		1


	//----- nvinfo : EIATTR_NUM_MBARRIERS
	.align		4
.L_30:
        /*01e8*/ 	.byte	0x03, 0x38
        /*01ea*/ 	.short	0x0004


	//----- nvinfo : EIATTR_EXIT_INSTR_OFFSETS
	.align		4
        /*01ec*/ 	.byte	0x04, 0x1c
        /*01ee*/ 	.short	(.L_32 - .L_31)


	//   ....[0]....
.L_31:
        /*01f0*/ 	.word	0x00002790


	//   ....[1]....
        /*01f4*/ 	.word	0x00002860


	//   ....[2]....
        /*01f8*/ 	.word	0x000028b0


	//----- nvinfo : EIATTR_CRS_STACK_SIZE
	.align		4
.L_32:
        /*01fc*/ 	.byte	0x04, 0x1e
        /*01fe*/ 	.short	(.L_34 - .L_33)
.L_33:
        /*0200*/ 	.word	0x00000000


	//----- nvinfo : EIATTR_CBANK_PARAM_SIZE
	.align		4
.L_34:
        /*0204*/ 	.byte	0x03, 0x19
        /*0206*/ 	.short	0x0020


	//----- nvinfo : EIATTR_PARAM_CBANK
	.align		4
        /*0208*/ 	.byte	0x04, 0x0a
        /*020a*/ 	.short	(.L_36 - .L_35)
	.align		4
.L_35:
        /*020c*/ 	.word	index@(.nv.constant0.stage_ab_tiles)
        /*0210*/ 	.short	0x0380
        /*0212*/ 	.short	0x0020


	//----- nvinfo : EIATTR_SW_WAR
	.align		4
.L_36:
        /*0214*/ 	.byte	0x04, 0x36
        /*0216*/ 	.short	(.L_38 - .L_37)
.L_37:
        /*0218*/ 	.word	0x00000008
.L_38:


//--------------------- .nv.callgraph             --------------------------
	.section	.nv.callgraph,"",@"SHT_CUDA_CALLGRAPH"
	.align	4
	.sectionentsize	8
	.align		4
        /*0000*/ 	.word	0x00000000
	.align		4
        /*0004*/ 	.word	0xffffffff
	.align		4
        /*0008*/ 	.word	index@(stage_ab_tiles)
	.align		4
        /*000c*/ 	.word	index@(__assertfail)
	.align		4
        /*0010*/ 	.word	0x00000000
	.align		4
        /*0014*/ 	.word	0xfffffffe
	.align		4
        /*0018*/ 	.word	0x00000000
	.align		4
        /*001c*/ 	.word	0xfffffffd
	.align		4
        /*0020*/ 	.word	0x00000000
	.align		4
        /*0024*/ 	.word	0xfffffffc


//--------------------- .nv.constant4             --------------------------
	.section	.nv.constant4,"a",@progbits
	.align	8
	.align		8
.nv.constant4:
        /*0000*/ 	.dword	__assertfail
	.align		8
        /*0008*/ 	.dword	__unnamed_1
	.align		8
        /*0010*/ 	.dword	$str
	.align		8
        /*0018*/ 	.dword	$str$1


//--------------------- .text.stage_ab_tiles      --------------------------
	.section	.text.stage_ab_tiles,"ax",@progbits
	.align	128
        .global         stage_ab_tiles
        .type           stage_ab_tiles,@function
        .size           stage_ab_tiles,(.L_x_62 - stage_ab_tiles)
        .other          stage_ab_tiles,@"STO_CUDA_ENTRY STV_DEFAULT"
stage_ab_tiles:
.text.stage_ab_tiles:
[----:B------:R-:W0:Y:S01]  /*0000*/  LDC R1, c[0x0][0x37c] ;  /* 0x0000df00ff017b82 */ /* 0x000e220000000800 */
[----:B------:R-:W1:Y:S02]  /*0010*/  LDCU UR4, c[0x0][0x398] ;  /* 0x00007300ff0477ac */ /* 0x000e640008000800 */
[----:B-1----:R-:W-:-:S09]  /*0020*/  ULOP3.LUT UP0, URZ, UR4, 0x7f, URZ, 0xc0, !UPT ;  /* 0x0000007f04ff7892 */ /* 0x002fd2000f80c0ff */
[----:B------:R-:W-:Y:S05]  /*0030*/  BRA.U !UP0, `(.L_x_0) ;  /* 0x0000000108407547 */ /* 0x000fea000b800000 */
[----:B------:R-:W-:Y:S01]  /*0040*/  MOV R0, 0x0 ;  /* 0x0000000000007802 */ /* 0x000fe20000000f00 */
[----:B------:R-:W1:Y:S01]  /*0050*/  LDCU.64 UR4, c[0x4][0x10] ;  /* 0x01000200ff0477ac */ /* 0x000e620008000a00 */
[----:B------:R-:W-:Y:S02]  /*0060*/  IMAD.MOV.U32 R12, RZ, RZ, 0x1 ;  /* 0x00000001ff0c7424 */ /* 0x000fe400078e00ff */
[----:B------:R2:W3:Y:S01]  /*0070*/  LDC.64 R2, c[0x4][R0] ;  /* 0x0100000000027b82 */ /* 0x0004e20000000a00 */
[----:B------:R-:W4:Y:S01]  /*0080*/  LDCU.64 UR6, c[0x4][0x18] ;  /* 0x01000300ff0677ac */ /* 0x000f220008000a00 */
[----:B------:R-:W-:Y:S02]  /*0090*/  IMAD.MOV.U32 R8, RZ, RZ, 0x1c ;  /* 0x0000001cff087424 */ /* 0x000fe400078e00ff */
[----:B------:R-:W-:Y:S01]  /*00a0*/  IMAD.MOV.U32 R13, RZ, RZ, RZ ;  /* 0x000000ffff0d7224 */ /* 0x000fe200078e00ff */
[----:B------:R-:W5:Y:S01]  /*00b0*/  LDCU.64 UR8, c[0x4][0x8] ;  /* 0x01000100ff0877ac */ /* 0x000f620008000a00 */
[----:B-1----:R-:W-:-:S02]  /*00c0*/  IMAD.U32 R4, RZ, RZ, UR4 ;  /* 0x00000004ff047e24 */ /* 0x002fc4000f8e00ff */
[----:B------:R-:W-:Y:S02]  /*00d0*/  IMAD.U32 R5, RZ, RZ, UR5 ;  /* 0x00000005ff057e24 */ /* 0x000fe4000f8e00ff */
[----:B----4-:R-:W-:Y:S02]  /*00e0*/  IMAD.U32 R6, RZ, RZ, UR6 ;  /* 0x00000006ff067e24 */ /* 0x010fe4000f8e00ff */
[----:B------:R-:W-:Y:S02]  /*00f0*/  IMAD.U32 R7, RZ, RZ, UR7 ;  /* 0x00000007ff077e24 */ /* 0x000fe4000f8e00ff */
[----:B-----5:R-:W-:Y:S02]  /*0100*/  IMAD.U32 R10, RZ, RZ, UR8 ;  /* 0x00000008ff0a7e24 */ /* 0x020fe4000f8e00ff */
[----:B--2---:R-:W-:-:S07]  /*0110*/  IMAD.U32 R11, RZ, RZ, UR9 ;  /* 0x00000009ff0b7e24 */ /* 0x004fce000f8e00ff */
[----:B------:R-:W-:-:S07]  /*0120*/  LEPC R20, `(.L_x_0) ;  /* 0x000000001014794e */ /* 0x000fce0000000000 */
[----:B0--3--:R-:W-:Y:S05]  /*0130*/  CALL.ABS.NOINC R2 ;  /* 0x0000000002007343 */ /* 0x009fea0003c00000 */
.L_x_0:
[----:B------:R-:W1:Y:S01]  /*0140*/  S2R R3, SR_TID.Y ;  /* 0x0000000000037919 */ /* 0x000e620000002200 */
[----:B------:R-:W2:Y:S01]  /*0150*/  LDC R22, c[0x0][0x360] ;  /* 0x0000d800ff167b82 */ /* 0x000ea20000000800 */
[----:B------:R-:W2:Y:S01]  /*0160*/  LDCU UR4, c[0x0][0x364] ;  /* 0x00006c80ff0477ac */ /* 0x000ea20008000800 */
[----:B------:R-:W-:Y:S01]  /*0170*/  BSSY.RECONVERGENT B0, `(.L_x_1) ;  /* 0x0000020000007945 */ /* 0x000fe20003800200 */
[----:B------:R-:W1:Y:S01]  /*0180*/  S2R R0, SR_TID.Z ;  /* 0x0000000000007919 */ /* 0x000e620000002300 */
[----:B------:R-:W3:Y:S01]  /*0190*/  LDCU UR5, c[0x0][0x368] ;  /* 0x00006d00ff0577ac */ /* 0x000ee20008000800 */
[----:B------:R-:W4:Y:S01]  /*01a0*/  S2R R23, SR_TID.X ;  /* 0x0000000000177919 */ /* 0x000f220000002100 */
[----:B--2---:R-:W-:-:S04]  /*01b0*/  IMAD R11, R22, UR4, RZ ;  /* 0x00000004160b7c24 */ /* 0x004fc8000f8e02ff */
[----:B---3--:R-:W-:Y:S02]  /*01c0*/  IMAD R11, R11, UR5, RZ ;  /* 0x000000050b0b7c24 */ /* 0x008fe4000f8e02ff */
[----:B-1----:R-:W-:-:S04]  /*01d0*/  IMAD R3, R0, UR4, R3 ;  /* 0x0000000400037c24 */ /* 0x002fc8000f8e0203 */
[----:B------:R-:W-:Y:S02]  /*01e0*/  IMAD R6, R3, R22, RZ ;  /* 0x0000001603067224 */ /* 0x000fe400078e02ff */
[----:B------:R-:W1:Y:S03]  /*01f0*/  LDC.64 R2, c[0x0][0x358] ;  /* 0x0000d600ff027b82 */ /* 0x000e660000000a00 */
[----:B----4-:R-:W-:-:S13]  /*0200*/  LOP3.LUT P0, RZ, R6, R23, RZ, 0xfc, !PT ;  /* 0x0000001706ff7212 */ /* 0x010fda000780fcff */
[----:B------:R-:W-:Y:S05]  /*0210*/  @P0 BRA `(.L_x_2) ;  /* 0x0000000000540947 */ /* 0x000fea0003800000 */
[----:B------:R-:W2:Y:S01]  /*0220*/  S2UR UR8, SR_CgaCtaId ;  /* 0x00000000000879c3 */ /* 0x000ea20000008800 */
[----:B------:R-:W-:Y:S01]  /*0230*/  R2UR UR6, R11 ;  /* 0x000000000b0672ca */ /* 0x000fe200000e0000 */
[----:B------:R-:W-:Y:S01]  /*0240*/  UMOV UR4, 0x400 ;  /* 0x0000040000047882 */ /* 0x000fe20000000000 */
[----:B-1----:R-:W-:Y:S02]  /*0250*/  R2UR UR10, R2 ;  /* 0x00000000020a72ca */ /* 0x002fe400000e0000 */
[----:B------:R-:W-:-:S03]  /*0260*/  R2UR UR11, R3 ;  /* 0x00000000030b72ca */ /* 0x000fc600000e0000 */
[----:B------:R-:W1:Y:S06]  /*0270*/  S2UR UR9, SR_SWINHI ;  /* 0x00000000000979c3 */ /* 0x000e6c0000002f00 */
[----:B------:R-:W-:-:S04]  /*0280*/  UIADD3 UR6, UPT, UPT, -UR6, 0x100000, URZ ;  /* 0x0010000006067890 */ /* 0x000fc8000fffe1ff */
[----:B------:R-:W-:Y:S02]  /*0290*/  USHF.L.U32 UR7, UR6, 0xb, URZ ;  /* 0x0000000b06077899 */ /* 0x000fe400080006ff */
[----:B------:R-:W-:Y:S02]  /*02a0*/  USHF.L.U32 UR6, UR6, 0x1, URZ ;  /* 0x0000000106067899 */ /* 0x000fe400080006ff */
[----:B--2---:R-:W-:-:S07]  /*02b0*/  ULEA UR8, UR8, UR4, 0x18 ;  /* 0x0000000408087291 */ /* 0x004fce000f8ec0ff */
[----:B------:R-:W-:Y:S01]  /*02c0*/  UMOV UR4, UR8 ;  /* 0x0000000800047c82 */ /* 0x000fe20008000000 */
[----:B-1----:R-:W-:Y:S01]  /*02d0*/  UMOV UR5, UR9 ;  /* 0x0000000900057c82 */ /* 0x002fe20008000000 */
[----:B------:R-:W-:Y:S02]  /*02e0*/  IMAD.U32 R4, RZ, RZ, UR4 ;  /* 0x00000004ff047e24 */ /* 0x000fe4000f8e00ff */
[----:B------:R-:W-:Y:S01]  /*02f0*/  IMAD.U32 R5, RZ, RZ, UR5 ;  /* 0x00000005ff057e24 */ /* 0x000fe2000f8e00ff */
[----:B------:R-:W1:Y:S02]  /*0300*/  FENCE.VIEW.ASYNC.S ;  /* 0x00000000000073c6 */ /* 0x000e640000000000 */
[----:B-1----:R2:W1:Y:S01]  /*0310*/  SYNCS.EXCH.64 URZ, [UR8+0x8], UR6 ;  /* 0x0000080608ff75b2 */ /* 0x0024620008000100 */
[----:B------:R2:W1:Y:S01]  /*0320*/  SYNCS.EXCH.64 URZ, [UR8], UR6 ;  /* 0x0000000608ff75b2 */ /* 0x0004620008000100 */
[----:B------:R2:W1:Y:S01]  /*0330*/  SYNCS.EXCH.64 URZ, [UR8+0x18], UR6 ;  /* 0x0000180608ff75b2 */ /* 0x0004620008000100 */
[----:B------:R2:W1:Y:S02]  /*0340*/  SYNCS.EXCH.64 URZ, [UR8+0x10], UR6 ;  /* 0x0000100608ff75b2 */ /* 0x0004640008000100 */
[----:B-1----:R2:W-:Y:S01]  /*0350*/  ST.E.STRONG.SM desc[UR10][R4.64+0x20], R11 ;  /* 0x0000200b04007985 */ /* 0x0025e2000c10b90a */
[----:B------:R-:W-:Y:S01]  /*0360*/  NOP ;  /* 0x0000000000007918 */ /* 0x000fe20000000000 */
.L_x_2:
[----:B--2---:R-:W-:Y:S05]  /*0370*/  BSYNC.RECONVERGENT B0 ;  /* 0x0000000000007941 */ /* 0x004fea0003800200 */
.L_x_1:
[----:B------:R-:W-:-:S03]  /*0380*/  UMOV UR4, 0xffffffff ;  /* 0xffffffff00047882 */ /* 0x000fc60000000000 */
[----:B------:R-:W-:Y:S05]  /*0390*/  BRA.DIV UR4, `(.L_x_3) ;  /* 0x0000002604487947 */ /* 0x000fea000b800000 */
[----:B------:R-:W-:Y:S06]  /*03a0*/  BAR.SYNC.DEFER_BLOCKING 0x0 ;  /* 0x0000000000007b1d */ /* 0x000fec0000010000 */
.L_x_54:
[----:B------:R-:W-:Y:S01]  /*03b0*/  CS2R R4, SR_GLOBALTIMERLO ;  /* 0x0000000000047805 */ /* 0x000fe20000015200 */
[----:B------:R-:W2:Y:S01]  /*03c0*/  S2R R7, SR_CgaCtaId ;  /* 0x0000000000077919 */ /* 0x000ea20000008800 */
[----:B------:R-:W-:Y:S01]  /*03d0*/  MOV R10, 0x400 ;  /* 0x00000400000a7802 */ /* 0x000fe20000000f00 */
[----:B------:R-:W-:-:S03]  /*03e0*/  IMAD.MOV.U32 R0, RZ, RZ, 0x1 ;  /* 0x00000001ff007424 */ /* 0x000fc600078e00ff */
[----:B--2---:R-:W-:Y:S02]  /*03f0*/  LEA R10, R7, R10, 0x18 ;  /* 0x0000000a070a7211 */ /* 0x004fe400078ec0ff */
[----:B------:R-:W-:-:S04]  /*0400*/  SHF.L.U32 R7, R0, 0x1f, RZ ;  /* 0x0000001f00077819 */ /* 0x000fc800000006ff */
[----:B------:R-:W2:Y:S02]  /*0410*/  SYNCS.PHASECHK.TRANS64.TRYWAIT P0, [R10+URZ+0x8], R7 ;  /* 0x000008070a0075a7 */ /* 0x000ea400080011ff */
[----:B--2---:R-:W-:Y:S05]  /*0420*/  @P0 BRA `(.L_x_4) ;  /* 0x0000000000700947 */ /* 0x004fea0003800000 */
[----:B------:R-:W-:Y:S02]  /*0430*/  IMAD.MOV.U32 R13, RZ, RZ, 0x1 ;  /* 0x00000001ff0d7424 */ /* 0x000fe400078e00ff */
[----:B------:R-:W-:-:S03]  /*0440*/  IMAD.MOV.U32 R12, RZ, RZ, RZ ;  /* 0x000000ffff0c7224 */ /* 0x000fc600078e00ff */
[----:B------:R-:W-:-:S07]  /*0450*/  SHF.L.U32 R13, R13, 0x1f, RZ ;  /* 0x0000001f0d0d7819 */ /* 0x000fce00000006ff */
.L_x_8:
[C---:B------:R-:W-:Y:S01]  /*0460*/  ISETP.GT.AND P0, PT, R12.reuse, 0xf, PT ;  /* 0x0000000f0c00780c */ /* 0x040fe20003f04270 */
[----:B------:R-:W-:Y:S05]  /*0470*/  YIELD ;  /* 0x0000000000007946 */ /* 0x000fea0003800000 */
[----:B------:R-:W-:Y:S07]  /*0480*/  BSSY B0, `(.L_x_5) ;  /* 0x0000014000007945 */ /* 0x000fee0003800000 */
[----:B------:R-:W-:Y:S01]  /*0490*/  @!P0 VIADD R12, R12, 0x1 ;  /* 0x000000010c0c8836 */ /* 0x000fe20000000000 */
[----:B------:R-:W-:Y:S06]  /*04a0*/  @!P0 BRA `(.L_x_6) ;  /* 0x0000000000448947 */ /* 0x000fec0003800000 */
[----:B------:R-:W-:-:S06]  /*04b0*/  CS2R R8, SR_GLOBALTIMERLO ;  /* 0x0000000000087805 */ /* 0x000fcc0000015200 */
[----:B------:R-:W-:-:S05]  /*04c0*/  IADD3 R7, P0, PT, -R4, R8, RZ ;  /* 0x0000000804077210 */ /* 0x000fca0007f1e1ff */
[----:B------:R-:W-:Y:S01]  /*04d0*/  IMAD.X R8, R9, 0x1, ~R5, P0 ;  /* 0x0000000109087824 */ /* 0x000fe200000e0e05 */
[----:B------:R-:W-:-:S04]  /*04e0*/  ISETP.GE.U32.AND P0, PT, R7, 0x3d0900, PT ;  /* 0x003d09000700780c */ /* 0x000fc80003f06070 */
[----:B------:R-:W-:-:S13]  /*04f0*/  ISETP.GE.AND.EX P0, PT, R8, RZ, PT, P0 ;  /* 0x000000ff0800720c */ /* 0x000fda0003f06300 */
[----:B------:R-:W-:Y:S05]  /*0500*/  @!P0 BRA `(.L_x_7) ;  /* 0x0000000000088947 */ /* 0x000fea0003800000 */
[----:B------:R-:W-:Y:S05]  /*0510*/  NANOSLEEP 0xf4240 ;  /* 0x000f42400000795d */ /* 0x000fea0003800000 */
[----:B------:R-:W-:Y:S05]  /*0520*/  BRA `(.L_x_6) ;  /* 0x0000000000247947 */ /* 0x000fea0003800000 */
.L_x_7:
[----:B------:R-:W-:-:S04]  /*0530*/  ISETP.GE.U32.AND P0, PT, R7, 0x9c40, PT ;  /* 0x00009c400700780c */ /* 0x000fc80003f06070 */
[----:B------:R-:W-:-:S13]  /*0540*/  ISETP.GE.AND.EX P0, PT, R8, RZ, PT, P0 ;  /* 0x000000ff0800720c */ /* 0x000fda0003f06300 */
[----:B------:R-:W-:Y:S05]  /*0550*/  @!P0 BRA `(.L_x_6) ;  /* 0x0000000000188947 */ /* 0x000fea0003800000 */
[----:B------:R-:W-:-:S04]  /*0560*/  SHF.R.S32.HI R0, RZ, 0x1f, R8 ;  /* 0x0000001fff007819 */ /* 0x000fc80000011408 */
[----:B------:R-:W-:-:S05]  /*0570*/  LEA.HI R0, P0, R0, R7, RZ, 0x2 ;  /* 0x0000000700007211 */ /* 0x000fca00078110ff */
[----:B------:R-:W-:-:S05]  /*0580*/  IMAD.X R7, RZ, RZ, R8, P0 ;  /* 0x000000ffff077224 */ /* 0x000fca00000e0608 */
[----:B------:R-:W-:-:S04]  /*0590*/  SHF.R.U64 R0, R0, 0x2, R7 ;  /* 0x0000000200007819 */ /* 0x000fc80000001207 */
[----:B------:R-:W-:Y:S05]  /*05a0*/  NANOSLEEP R0 ;  /* 0x000000000000735d */ /* 0x000fea0003800000 */
[----:B------:R-:W-:Y:S01]  /*05b0*/  NOP ;  /* 0x0000000000007918 */ /* 0x000fe20000000000 */
.L_x_6:
[----:B------:R-:W-:Y:S05]  /*05c0*/  BSYNC B0 ;  /* 0x0000000000007941 */ /* 0x000fea0003800000 */
.L_x_5:
[----:B------:R-:W2:Y:S02]  /*05d0*/  SYNCS.PHASECHK.TRANS64.TRYWAIT P0, [R10+URZ+0x8], R13 ;  /* 0x0000080d0a0075a7 */ /* 0x000ea400080011ff */
[----:B--2---:R-:W-:Y:S05]  /*05e0*/  @!P0 BRA `(.L_x_8) ;  /* 0xfffffffc009c8947 */ /* 0x004fea000383ffff */
.L_x_4:
[----:B------:R-:W2:Y:S01]  /*05f0*/  LDC R0, c[0x0][0x398] ;  /* 0x0000e600ff007b82 */ /* 0x000ea20000000800 */
[----:B------:R-:W-:Y:S01]  /*0600*/  IMAD.IADD R13, R6, 0x1, R23 ;  /* 0x00000001060d7824 */ /* 0x000fe200078e0217 */
[----:B------:R-:W-:Y:S01]  /*0610*/  BSSY.RECONVERGENT B0, `(.L_x_9) ;  /* 0x00000aa000007945 */ /* 0x000fe20003800200 */
[----:B------:R-:W-:Y:S02]  /*0620*/  IMAD.SHL.U32 R11, R11, 0x10, RZ ;  /* 0x000000100b0b7824 */ /* 0x000fe400078e00ff */
[----:B------:R-:W-:Y:S02]  /*0630*/  IMAD.SHL.U32 R17, R13, 0x10, RZ ;  /* 0x000000100d117824 */ /* 0x000fe400078e00ff */
[C---:B--2---:R-:W-:Y:S02]  /*0640*/  IMAD.SHL.U32 R16, R0.reuse, 0x4, RZ ;  /* 0x0000000400107824 */ /* 0x044fe400078e00ff */
[----:B------:R-:W-:-:S03]  /*0650*/  IMAD.SHL.U32 R12, R0, 0x2, RZ ;  /* 0x00000002000c7824 */ /* 0x000fc600078e00ff */
[----:B------:R-:W-:-:S13]  /*0660*/  ISETP.GE.AND P0, PT, R17, R16, PT ;  /* 0x000000101100720c */ /* 0x000fda0003f06270 */
[----:B------:R-:W-:Y:S05]  /*0670*/  @P0 BRA `(.L_x_10) ;  /* 0x00000008008c0947 */ /* 0x000fea0003800000 */
[----:B------:R-:W2:Y:S01]  /*0680*/  I2F.U32.RP R8, R11 ;  /* 0x0000000b00087306 */ /* 0x000ea20000209000 */
[CC--:B------:R-:W-:Y:S01]  /*0690*/  VIADDMNMX R4, R11.reuse, R17.reuse, R16, !PT ;  /* 0x000000110b047246 */ /* 0x0c0fe20007800110 */
[----:B------:R-:W-:Y:S01]  /*06a0*/  IMAD.MOV R9, RZ, RZ, -R11 ;  /* 0x000000ffff097224 */ /* 0x000fe200078e0a0b */
[----:B------:R-:W-:Y:S01]  /*06b0*/  ISETP.NE.U32.AND P2, PT, R11, RZ, PT ;  /* 0x000000ff0b00720c */ /* 0x000fe20003f45070 */
[----:B------:R-:W-:Y:S01]  /*06c0*/  BSSY.RECONVERGENT B1, `(.L_x_11) ;  /* 0x0000033000017945 */ /* 0x000fe20003800200 */
[----:B------:R-:W-:Y:S02]  /*06d0*/  IMAD.MOV.U32 R21, RZ, RZ, R17 ;  /* 0x000000ffff157224 */ /* 0x000fe400078e0011 */
[----:B------:R-:W-:Y:S02]  /*06e0*/  IMAD.IADD R6, R4, 0x1, -R11 ;  /* 0x0000000104067824 */ /* 0x000fe400078e0a0b */
[----:B------:R-:W-:Y:S02]  /*06f0*/  IMAD.MOV.U32 R4, RZ, RZ, RZ ;  /* 0x000000ffff047224 */ /* 0x000fe400078e00ff */
[----:B------:R-:W-:Y:S01]  /*0700*/  IMAD.MOV.U32 R18, RZ, RZ, R17 ;  /* 0x000000ffff127224 */ /* 0x000fe200078e0011 */
[----:B------:R-:W-:Y:S01]  /*0710*/  ISETP.NE.AND P0, PT, R6, R17, PT ;  /* 0x000000110600720c */ /* 0x000fe20003f05270 */
[----:B--2---:R-:W2:Y:S03]  /*0720*/  MUFU.RCP R8, R8 ;  /* 0x0000000800087308 */ /* 0x004ea60000001000 */
[----:B------:R-:W-:-:S04]  /*0730*/  SEL R7, RZ, 0x1, !P0 ;  /* 0x00000001ff077807 */ /* 0x000fc80004000000 */
[----:B------:R-:W-:Y:S01]  /*0740*/  IADD3 R6, PT, PT, R6, -R17, -R7 ;  /* 0x8000001106067210 */ /* 0x000fe20007ffe807 */
[----:B--2---:R-:W-:-:S06]  /*0750*/  VIADD R5, R8, 0xffffffe ;  /* 0x0ffffffe08057836 */ /* 0x004fcc0000000000 */
[----:B------:R-:W2:Y:S02]  /*0760*/  F2I.FTZ.U32.TRUNC.NTZ R5, R5 ;  /* 0x0000000500057305 */ /* 0x000ea4000021f000 */
[----:B--2---:R-:W-:-:S04]  /*0770*/  IMAD R9, R9, R5, RZ ;  /* 0x0000000509097224 */ /* 0x004fc800078e02ff */
[----:B------:R-:W-:-:S06]  /*0780*/  IMAD.HI.U32 R9, R5, R9, R4 ;  /* 0x0000000905097227 */ /* 0x000fcc00078e0004 */
[----:B------:R-:W-:-:S04]  /*0790*/  IMAD.HI.U32 R4, R9, R6, RZ ;  /* 0x0000000609047227 */ /* 0x000fc800078e00ff */
[----:B------:R-:W-:-:S04]  /*07a0*/  IMAD.MOV R5, RZ, RZ, -R4 ;  /* 0x000000ffff057224 */ /* 0x000fc800078e0a04 */
[----:B------:R-:W-:-:S05]  /*07b0*/  IMAD R6, R11, R5, R6 ;  /* 0x000000050b067224 */ /* 0x000fca00078e0206 */
[----:B------:R-:W-:-:S13]  /*07c0*/  ISETP.GE.U32.AND P0, PT, R6, R11, PT ;  /* 0x0000000b0600720c */ /* 0x000fda0003f06070 */
[----:B------:R-:W-:Y:S02]  /*07d0*/  @P0 IMAD.IADD R6, R6, 0x1, -R11 ;  /* 0x0000000106060824 */ /* 0x000fe400078e0a0b */
[----:B------:R-:W-:-:S03]  /*07e0*/  @P0 VIADD R4, R4, 0x1 ;  /* 0x0000000104040836 */ /* 0x000fc60000000000 */
[----:B------:R-:W-:-:S13]  /*07f0*/  ISETP.GE.U32.AND P1, PT, R6, R11, PT ;  /* 0x0000000b0600720c */ /* 0x000fda0003f26070 */
[----:B------:R-:W-:Y:S01]  /*0800*/  @P1 VIADD R4, R4, 0x1 ;  /* 0x0000000104041836 */ /* 0x000fe20000000000 */
[----:B------:R-:W-:-:S05]  /*0810*/  @!P2 LOP3.LUT R4, RZ, R11, RZ, 0x33, !PT ;  /* 0x0000000bff04a212 */ /* 0x000fca00078e33ff */
[----:B------:R-:W-:-:S04]  /*0820*/  IMAD.IADD R4, R7, 0x1, R4 ;  /* 0x0000000107047824 */ /* 0x000fc800078e0204 */
[C---:B------:R-:W-:Y:S01]  /*0830*/  VIADD R19, R4.reuse, 0x1 ;  /* 0x0000000104137836 */ /* 0x040fe20000000000 */
[C---:B------:R-:W-:Y:S02]  /*0840*/  LOP3.LUT R5, R4.reuse, 0x3, RZ, 0xc0, !PT ;  /* 0x0000000304057812 */ /* 0x040fe400078ec0ff */
[----:B------:R-:W-:Y:S02]  /*0850*/  ISETP.GE.U32.AND P1, PT, R4, 0x3, PT ;  /* 0x000000030400780c */ /* 0x000fe40003f26070 */
[----:B------:R-:W-:Y:S02]  /*0860*/  ISETP.NE.AND P0, PT, R5, 0x3, PT ;  /* 0x000000030500780c */ /* 0x000fe40003f05270 */
[----:B------:R-:W-:-:S11]  /*0870*/  LOP3.LUT R19, R19, 0x3, RZ, 0xc0, !PT ;  /* 0x0000000313137812 */ /* 0x000fd600078ec0ff */
[----:B------:R-:W-:Y:S05]  /*0880*/  @!P0 BRA `(.L_x_12) ;  /* 0x0000000000588947 */ /* 0x000fea0003800000 */
[----:B------:R-:W2:Y:S01]  /*0890*/  S2UR UR5, SR_CgaCtaId ;  /* 0x00000000000579c3 */ /* 0x000ea20000008800 */
[----:B------:R-:W-:Y:S01]  /*08a0*/  UMOV UR4, 0x400 ;  /* 0x0000040000047882 */ /* 0x000fe20000000000 */
[----:B------:R-:W-:Y:S01]  /*08b0*/  IMAD.MOV R7, RZ, RZ, -R19 ;  /* 0x000000ffff077224 */ /* 0x000fe200078e0a13 */
[----:B------:R-:W-:Y:S01]  /*08c0*/  UIADD3 UR4, UPT, UPT, UR4, 0x30, URZ ;  /* 0x0000003004047890 */ /* 0x000fe2000fffe0ff */
[----:B------:R-:W-:-:S04]  /*08d0*/  IMAD.MOV.U32 R21, RZ, RZ, R17 ;  /* 0x000000ffff157224 */ /* 0x000fc800078e0011 */
[----:B------:R-:W3:Y:S01]  /*08e0*/  LDC.64 R4, c[0x0][0x380] ;  /* 0x0000e000ff047b82 */ /* 0x000ee20000000a00 */
[----:B--2---:R-:W-:-:S06]  /*08f0*/  ULEA UR4, UR5, UR4, 0x18 ;  /* 0x0000000405047291 */ /* 0x004fcc000f8ec0ff */
[----:B------:R-:W-:Y:S02]  /*0900*/  VIADD R6, R17, UR4 ;  /* 0x0000000411067c36 */ /* 0x000fe40008000000 */
[----:B---3--:R-:W-:-:S07]  /*0910*/  IMAD.WIDE.U32 R4, R13, 0x10, R4 ;  /* 0x000000100d047825 */ /* 0x008fce00078e0004 */
.L_x_13:
[----:B------:R-:W-:Y:S01]  /*0920*/  VIADD R7, R7, 0x1 ;  /* 0x0000000107077836 */ /* 0x000fe20000000000 */
[----:B-1----:R-:W-:Y:S01]  /*0930*/  R2UR UR4, R2 ;  /* 0x00000000020472ca */ /* 0x002fe200000e0000 */
[----:B------:R-:W-:Y:S01]  /*0940*/  IMAD.IADD R21, R11, 0x1, R21 ;  /* 0x000000010b157824 */ /* 0x000fe200078e0215 */
[----:B------:R-:W-:Y:S02]  /*0950*/  R2UR UR5, R3 ;  /* 0x00000000030572ca */ /* 0x000fe400000e0000 */
[----:B------:R-:W-:-:S11]  /*0960*/  ISETP.NE.AND P2, PT, R7, RZ, PT ;  /* 0x000000ff0700720c */ /* 0x000fd60003f45270 */
[----:B------:R-:W-:Y:S01]  /*0970*/  @!PT LDS RZ, [RZ] ;  /* 0x00000000fffff984 */ /* 0x000fe20000000800 */
[----:B------:R-:W-:Y:S01]  /*0980*/  @!PT LDS RZ, [RZ] ;  /* 0x00000000fffff984 */ /* 0x000fe20000000800 */
[----:B------:R-:W-:Y:S01]  /*0990*/  @!PT LDS RZ, [RZ] ;  /* 0x00000000fffff984 */ /* 0x000fe20000000800 */
[----:B------:R1:W-:Y:S02]  /*09a0*/  LDGSTS.E.BYPASS.128 [R6], desc[UR4][R4.64] ;  /* 0x0000000004067fae */ /* 0x0003e4000b981804 */
[C---:B-1----:R-:W-:Y:S01]  /*09b0*/  IADD3 R4, P3, PT, R11.reuse, R4, RZ ;  /* 0x000000040b047210 */ /* 0x042fe20007f7e0ff */
[----:B------:R-:W-:-:S04]  /*09c0*/  IMAD.IADD R6, R11, 0x1, R6 ;  /* 0x000000010b067824 */ /* 0x000fc800078e0206 */
[----:B------:R-:W-:Y:S01]  /*09d0*/  IMAD.X R5, RZ, RZ, R5, P3 ;  /* 0x000000ffff057224 */ /* 0x000fe200018e0605 */
[----:B------:R-:W-:Y:S07]  /*09e0*/  @P2 BRA `(.L_x_13) ;  /* 0xfffffffc00cc2947 */ /* 0x000fee000383ffff */
.L_x_12:
[----:B------:R-:W-:Y:S05]  /*09f0*/  BSYNC.RECONVERGENT B1 ;  /* 0x0000000000017941 */ /* 0x000fea0003800200 */
.L_x_11:
[----:B------:R-:W-:Y:S04]  /*0a00*/  BSSY.RECONVERGENT B1, `(.L_x_14) ;  /* 0x0000028000017945 */ /* 0x000fe80003800200 */
[----:B------:R-:W-:Y:S05]  /*0a10*/  @!P1 BRA `(.L_x_15) ;  /* 0x0000000000989947 */ /* 0x000fea0003800000 */
[----:B------:R-:W2:Y:S01]  /*0a20*/  S2R R5, SR_CgaCtaId ;  /* 0x0000000000057919 */ /* 0x000ea20000008800 */
[----:B------:R-:W-:-:S05]  /*0a30*/  MOV R4, 0x400 ;  /* 0x0000040000047802 */ /* 0x000fca0000000f00 */
[----:B------:R-:W-:-:S05]  /*0a40*/  VIADD R4, R4, 0x30 ;  /* 0x0000003004047836 */ /* 0x000fca0000000000 */
[----:B--2---:R-:W-:-:S07]  /*0a50*/  LEA R20, R5, R4, 0x18 ;  /* 0x0000000405147211 */ /* 0x004fce00078ec0ff */
.L_x_16:
[----:B--2---:R-:W2:Y:S01]  /*0a60*/  LDCU.64 UR4, c[0x0][0x380] ;  /* 0x00007000ff0477ac */ /* 0x004ea20008000a00 */
[--C-:B------:R-:W-:Y:S01]  /*0a70*/  IMAD.IADD R6, R11, 0x1, R21.reuse ;  /* 0x000000010b067824 */ /* 0x100fe200078e0215 */
[----:B-1----:R-:W-:Y:S01]  /*0a80*/  R2UR UR6, R2 ;  /* 0x00000000020672ca */ /* 0x002fe200000e0000 */
[----:B------:R-:W-:Y:S01]  /*0a90*/  IMAD.IADD R24, R20, 0x1, R21 ;  /* 0x0000000114187824 */ /* 0x000fe200078e0215 */
[----:B------:R-:W-:Y:S01]  /*0aa0*/  R2UR UR7, R3 ;  /* 0x00000000030772ca */ /* 0x000fe200000e0000 */
[C---:B------:R-:W-:Y:S01]  /*0ab0*/  IMAD.IADD R8, R11.reuse, 0x1, R6 ;  /* 0x000000010b087824 */ /* 0x040fe200078e0206 */
[C---:B------:R-:W-:Y:S01]  /*0ac0*/  R2UR UR8, R2.reuse ;  /* 0x00000000020872ca */ /* 0x040fe200000e0000 */
[----:B------:R-:W-:Y:S01]  /*0ad0*/  IMAD.IADD R25, R11, 0x1, R24 ;  /* 0x000000010b197824 */ /* 0x000fe200078e0218 */
[----:B------:R-:W-:Y:S01]  /*0ae0*/  R2UR UR9, R3 ;  /* 0x00000000030972ca */ /* 0x000fe200000e0000 */
[C---:B------:R-:W-:Y:S01]  /*0af0*/  IMAD.IADD R28, R11.reuse, 0x1, R8 ;  /* 0x000000010b1c7824 */ /* 0x040fe200078e0208 */
[----:B------:R-:W-:Y:S01]  /*0b00*/  R2UR UR10, R2 ;  /* 0x00000000020a72ca */ /* 0x000fe200000e0000 */
[----:B------:R-:W-:Y:S01]  /*0b10*/  IMAD.IADD R26, R11, 0x1, R25 ;  /* 0x000000010b1a7824 */ /* 0x000fe200078e0219 */
[----:B------:R-:W-:-:S02]  /*0b20*/  R2UR UR11, R3 ;  /* 0x00000000030b72ca */ /* 0x000fc400000e0000 */
[----:B------:R-:W-:Y:S01]  /*0b30*/  R2UR UR12, R2 ;  /* 0x00000000020c72ca */ /* 0x000fe200000e0000 */
[----:B------:R-:W-:Y:S01]  /*0b40*/  IMAD.IADD R27, R11, 0x1, R26 ;  /* 0x000000010b1b7824 */ /* 0x000fe200078e021a */
[----:B------:R-:W-:Y:S02]  /*0b50*/  R2UR UR13, R3 ;  /* 0x00000000030d72ca */ /* 0x000fe400000e0000 */
[----:B--2---:R-:W-:Y:S02]  /*0b60*/  IADD3 R6, P2, PT, R6, UR4, RZ ;  /* 0x0000000406067c10 */ /* 0x004fe4000ff5e0ff */
[----:B------:R-:W-:Y:S01]  /*0b70*/  IADD3 R4, P3, PT, R21, UR4, RZ ;  /* 0x0000000415047c10 */ /* 0x000fe2000ff7e0ff */
[----:B------:R-:W-:Y:S02]  /*0b80*/  IMAD.IADD R21, R11, 0x1, R28 ;  /* 0x000000010b157824 */ /* 0x000fe400078e021c */
[----:B------:R-:W-:Y:S01]  /*0b90*/  IMAD.X R7, RZ, RZ, UR5, P2 ;  /* 0x00000005ff077e24 */ /* 0x000fe200090e06ff */
[----:B------:R-:W-:Y:S01]  /*0ba0*/  IADD3 R14, P2, PT, R28, UR4, RZ ;  /* 0x000000041c0e7c10 */ /* 0x000fe2000ff5e0ff */
[----:B------:R-:W-:Y:S01]  /*0bb0*/  IMAD.X R5, RZ, RZ, UR5, P3 ;  /* 0x00000005ff057e24 */ /* 0x000fe200098e06ff */
[----:B------:R-:W-:-:S03]  /*0bc0*/  IADD3 R8, P3, PT, R8, UR4, RZ ;  /* 0x0000000408087c10 */ /* 0x000fc6000ff7e0ff */
[----:B------:R-:W-:Y:S01]  /*0bd0*/  IMAD.X R15, RZ, RZ, UR5, P2 ;  /* 0x00000005ff0f7e24 */ /* 0x000fe200090e06ff */
[----:B------:R-:W-:Y:S01]  /*0be0*/  ISETP.GE.AND P2, PT, R21, R16, PT ;  /* 0x000000101500720c */ /* 0x000fe20003f46270 */
[----:B------:R-:W-:Y:S01]  /*0bf0*/  IMAD.X R9, RZ, RZ, UR5, P3 ;  /* 0x00000005ff097e24 */ /* 0x000fe200098e06ff */
[----:B------:R-:W-:Y:S01]  /*0c00*/  @!PT LDS RZ, [RZ] ;  /* 0x00000000fffff984 */ /* 0x000fe20000000800 */
[----:B------:R-:W-:Y:S01]  /*0c10*/  @!PT LDS RZ, [RZ] ;  /* 0x00000000fffff984 */ /* 0x000fe20000000800 */
[----:B------:R-:W-:Y:S01]  /*0c20*/  @!PT LDS RZ, [RZ] ;  /* 0x00000000fffff984 */ /* 0x000fe20000000800 */
[----:B------:R2:W-:Y:S04]  /*0c30*/  LDGSTS.E.BYPASS.128 [R24], desc[UR6][R4.64] ;  /* 0x0000000004187fae */ /* 0x0005e8000b981806 */
[----:B------:R2:W-:Y:S04]  /*0c40*/  LDGSTS.E.BYPASS.128 [R25], desc[UR8][R6.64] ;  /* 0x0000000006197fae */ /* 0x0005e8000b981808 */
[----:B------:R2:W-:Y:S04]  /*0c50*/  LDGSTS.E.BYPASS.128 [R26], desc[UR10][R8.64] ;  /* 0x00000000081a7fae */ /* 0x0005e8000b98180a */
[----:B------:R2:W-:Y:S01]  /*0c60*/  LDGSTS.E.BYPASS.128 [R27], desc[UR12][R14.64] ;  /* 0x000000000e1b7fae */ /* 0x0005e2000b98180c */
[----:B------:R-:W-:Y:S05]  /*0c70*/  @!P2 BRA `(.L_x_16) ;  /* 0xfffffffc0078a947 */ /* 0x000fea000383ffff */
.L_x_15:
[----:B------:R-:W-:Y:S05]  /*0c80*/  BSYNC.RECONVERGENT B1 ;  /* 0x0000000000017941 */ /* 0x000fea0003800200 */
.L_x_14:
[----:B------:R-:W-:Y:S04]  /*0c90*/  BSSY.RECONVERGENT B1, `(.L_x_17) ;  /* 0x0000019000017945 */ /* 0x000fe80003800200 */
[----:B------:R-:W-:Y:S05]  /*0ca0*/  @!P0 BRA `(.L_x_18) ;  /* 0x00000000005c8947 */ /* 0x000fea0003800000 */
[----:B------:R-:W3:Y:S01]  /*0cb0*/  S2UR UR5, SR_CgaCtaId ;  /* 0x00000000000579c3 */ /* 0x000ee20000008800 */
[----:B------:R-:W-:Y:S01]  /*0cc0*/  UMOV UR4, 0x400 ;  /* 0x0000040000047882 */ /* 0x000fe20000000000 */
[----:B------:R-:W-:Y:S01]  /*0cd0*/  IMAD.MOV R19, RZ, RZ, -R19 ;  /* 0x000000ffff137224 */ /* 0x000fe200078e0a13 */
[----:B------:R-:W-:Y:S01]  /*0ce0*/  UIADD3 UR4, UPT, UPT, UR4, 0x30, URZ ;  /* 0x0000003004047890 */ /* 0x000fe2000fffe0ff */
[----:B------:R-:W-:-:S04]  /*0cf0*/  IMAD.MOV.U32 R18, RZ, RZ, R17 ;  /* 0x000000ffff127224 */ /* 0x000fc800078e0011 */
[----:B--2---:R-:W2:Y:S01]  /*0d00*/  LDC.64 R4, c[0x0][0x388] ;  /* 0x0000e200ff047b82 */ /* 0x004ea20000000a00 */
[----:B---3--:R-:W-:-:S06]  /*0d10*/  ULEA UR4, UR5, UR4, 0x18 ;  /* 0x0000000405047291 */ /* 0x008fcc000f8ec0ff */
[----:B------:R-:W-:Y:S02]  /*0d20*/  VIADD R7, R17, UR4 ;  /* 0x0000000411077c36 */ /* 0x000fe40008000000 */
[----:B--2---:R-:W-:-:S04]  /*0d30*/  IMAD.WIDE.U32 R4, R13, 0x10, R4 ;  /* 0x000000100d047825 */ /* 0x004fc800078e0004 */
[----:B------:R-:W-:-:S07]  /*0d40*/  IMAD R6, R0, 0x8, R7 ;  /* 0x0000000800067824 */ /* 0x000fce00078e0207 */
.L_x_19:
        /* <DEDUP_REMOVED lines=13> */
.L_x_18:
[----:B------:R-:W-:Y:S05]  /*0e20*/  BSYNC.RECONVERGENT B1 ;  /* 0x0000000000017941 */ /* 0x000fea0003800200 */
.L_x_17:
[----:B------:R-:W-:Y:S05]  /*0e30*/  @!P1 BRA `(.L_x_10) ;  /* 0x00000000009c9947 */ /* 0x000fea0003800000 */
[----:B------:R-:W3:Y:S01]  /*0e40*/  S2UR UR5, SR_CgaCtaId ;  /* 0x00000000000579c3 */ /* 0x000ee20000008800 */
[----:B------:R-:W-:Y:S02]  /*0e50*/  UMOV UR4, 0x400 ;  /* 0x0000040000047882 */ /* 0x000fe40000000000 */
[----:B------:R-:W-:-:S04]  /*0e60*/  UIADD3 UR4, UPT, UPT, UR4, 0x30, URZ ;  /* 0x0000003004047890 */ /* 0x000fc8000fffe0ff */
[----:B---3--:R-:W-:-:S06]  /*0e70*/  ULEA UR4, UR5, UR4, 0x18 ;  /* 0x0000000405047291 */ /* 0x008fcc000f8ec0ff */
[----:B------:R-:W-:-:S07]  /*0e80*/  LEA R13, R0, UR4, 0x3 ;  /* 0x00000004000d7c11 */ /* 0x000fce000f8e18ff */
.L_x_20:
[----:B---3--:R-:W3:Y:S01]  /*0e90*/  LDCU.64 UR4, c[0x0][0x388] ;  /* 0x00007100ff0477ac */ /* 0x008ee20008000a00 */
[--C-:B--2---:R-:W-:Y:S01]  /*0ea0*/  IMAD.IADD R6, R11, 0x1, R18.reuse ;  /* 0x000000010b067824 */ /* 0x104fe200078e0212 */
[C---:B-1----:R-:W-:Y:S01]  /*0eb0*/  R2UR UR6, R2.reuse ;  /* 0x00000000020672ca */ /* 0x042fe200000e0000 */
[----:B------:R-:W-:Y:S01]  /*0ec0*/  IMAD.IADD R19, R13, 0x1, R18 ;  /* 0x000000010d137824 */ /* 0x000fe200078e0212 */
[----:B------:R-:W-:Y:S01]  /*0ed0*/  R2UR UR7, R3 ;  /* 0x00000000030772ca */ /* 0x000fe200000e0000 */
[C---:B------:R-:W-:Y:S01]  /*0ee0*/  IMAD.IADD R8, R11.reuse, 0x1, R6 ;  /* 0x000000010b087824 */ /* 0x040fe200078e0206 */
[C---:B------:R-:W-:Y:S01]  /*0ef0*/  R2UR UR8, R2.reuse ;  /* 0x00000000020872ca */ /* 0x040fe200000e0000 */
[----:B------:R-:W-:Y:S01]  /*0f00*/  IMAD.IADD R20, R11, 0x1, R19 ;  /* 0x000000010b147824 */ /* 0x000fe200078e0213 */
[----:B------:R-:W-:Y:S02]  /*0f10*/  R2UR UR9, R3 ;  /* 0x00000000030972ca */ /* 0x000fe400000e0000 */
[----:B------:R-:W-:Y:S01]  /*0f20*/  R2UR UR10, R2 ;  /* 0x00000000020a72ca */ /* 0x000fe200000e0000 */
[----:B------:R-:W-:Y:S01]  /*0f30*/  IMAD.IADD R21, R11, 0x1, R20 ;  /* 0x000000010b157824 */ /* 0x000fe200078e0214 */
[----:B------:R-:W-:-:S02]  /*0f40*/  R2UR UR11, R3 ;  /* 0x00000000030b72ca */ /* 0x000fc400000e0000 */
[----:B------:R-:W-:Y:S01]  /*0f50*/  R2UR UR12, R2 ;  /* 0x00000000020c72ca */ /* 0x000fe200000e0000 */
[----:B------:R-:W-:Y:S01]  /*0f60*/  IMAD.IADD R25, R11, 0x1, R21 ;  /* 0x000000010b197824 */ /* 0x000fe200078e0215 */
[----:B------:R-:W-:Y:S02]  /*0f70*/  R2UR UR13, R3 ;  /* 0x00000000030d72ca */ /* 0x000fe400000e0000 */
[----:B---3--:R-:W-:Y:S01]  /*0f80*/  IADD3 R4, P0, PT, R18, UR4, RZ ;  /* 0x0000000412047c10 */ /* 0x008fe2000ff1e0ff */
[----:B------:R-:W-:Y:S01]  /*0f90*/  IMAD.IADD R18, R11, 0x1, R8 ;  /* 0x000000010b127824 */ /* 0x000fe200078e0208 */
[----:B------:R-:W-:-:S03]  /*0fa0*/  IADD3 R6, P1, PT, R6, UR4, RZ ;  /* 0x0000000406067c10 */ /* 0x000fc6000ff3e0ff */
[----:B------:R-:W-:Y:S01]  /*0fb0*/  IMAD.X R5, RZ, RZ, UR5, P0 ;  /* 0x00000005ff057e24 */ /* 0x000fe200080e06ff */
[----:B------:R-:W-:Y:S01]  /*0fc0*/  IADD3 R8, P0, PT, R8, UR4, RZ ;  /* 0x0000000408087c10 */ /* 0x000fe2000ff1e0ff */
[----:B------:R-:W-:Y:S01]  /*0fd0*/  IMAD.X R7, RZ, RZ, UR5, P1 ;  /* 0x00000005ff077e24 */ /* 0x000fe200088e06ff */
[----:B------:R-:W-:Y:S01]  /*0fe0*/  IADD3 R14, P1, PT, R18, UR4, RZ ;  /* 0x00000004120e7c10 */ /* 0x000fe2000ff3e0ff */
[----:B------:R-:W-:Y:S01]  /*0ff0*/  IMAD.IADD R18, R11, 0x1, R18 ;  /* 0x000000010b127824 */ /* 0x000fe200078e0212 */
[----:B------:R-:W-:Y:S01]  /*1000*/  @!PT LDS RZ, [RZ] ;  /* 0x00000000fffff984 */ /* 0x000fe20000000800 */
[----:B------:R-:W-:Y:S01]  /*1010*/  @!PT LDS RZ, [RZ] ;  /* 0x00000000fffff984 */ /* 0x000fe20000000800 */
[----:B------:R-:W-:Y:S01]  /*1020*/  @!PT LDS RZ, [RZ] ;  /* 0x00000000fffff984 */ /* 0x000fe20000000800 */
[----:B------:R3:W-:Y:S01]  /*1030*/  LDGSTS.E.BYPASS.128 [R19], desc[UR6][R4.64] ;  /* 0x0000000004137fae */ /* 0x0007e2000b981806 */
[----:B------:R-:W-:Y:S02]  /*1040*/  IMAD.X R9, RZ, RZ, UR5, P0 ;  /* 0x00000005ff097e24 */ /* 0x000fe400080e06ff */
[----:B------:R-:W-:Y:S01]  /*1050*/  IMAD.X R15, RZ, RZ, UR5, P1 ;  /* 0x00000005ff0f7e24 */ /* 0x000fe200088e06ff */
[----:B------:R-:W-:Y:S01]  /*1060*/  ISETP.GE.AND P0, PT, R18, R16, PT ;  /* 0x000000101200720c */ /* 0x000fe20003f06270 */
[----:B------:R3:W-:Y:S04]  /*1070*/  LDGSTS.E.BYPASS.128 [R20], desc[UR8][R6.64] ;  /* 0x0000000006147fae */ /* 0x0007e8000b981808 */
[----:B------:R3:W-:Y:S04]  /*1080*/  LDGSTS.E.BYPASS.128 [R21], desc[UR10][R8.64] ;  /* 0x0000000008157fae */ /* 0x0007e8000b98180a */
[----:B------:R3:W-:Y:S04]  /*1090*/  LDGSTS.E.BYPASS.128 [R25], desc[UR12][R14.64] ;  /* 0x000000000e197fae */ /* 0x0007e8000b98180c */
[----:B------:R-:W-:Y:S05]  /*10a0*/  @!P0 BRA `(.L_x_20) ;  /* 0xfffffffc00788947 */ /* 0x000fea000383ffff */
.L_x_10:
[----:B------:R-:W-:Y:S05]  /*10b0*/  BSYNC.RECONVERGENT B0 ;  /* 0x0000000000007941 */ /* 0x000fea0003800200 */
.L_x_9:
[----:B------:R-:W-:Y:S01]  /*10c0*/  R2UR UR5, R10 ;  /* 0x000000000a0572ca */ /* 0x000fe200000e0000 */
[----:B------:R-:W-:Y:S01]  /*10d0*/  NOP ;  /* 0x0000000000007918 */ /* 0x000fe20000000000 */
[----:B------:R-:W4:Y:S11]  /*10e0*/  LDCU UR4, c[0x0][0x39c] ;  /* 0x00007380ff0477ac */ /* 0x000f360008000800 */
[----:B------:R-:W-:Y:S01]  /*10f0*/  SYNCS.ARRIVE.TRANS64.RED.A0T1 RZ, [UR5], RZ ;  /* 0x000000ffffff79a7 */ /* 0x000fe20008200405 */
[----:B------:R-:W-:Y:S01]  /*1100*/  ARRIVES.LDGSTSBAR.64.TRANSCNT [UR5] ;  /* 0x00000000ff0079b0 */ /* 0x000fe20008002a05 */
[----:B------:R-:W-:Y:S01]  /*1110*/  NOP ;  /* 0x0000000000007918 */ /* 0x000fe20000000000 */
[----:B------:R0:W-:Y:S01]  /*1120*/  SYNCS.ARRIVE.TRANS64.A1T0 RZ, [R10+URZ], RZ ;  /* 0x000000ff0aff79a7 */ /* 0x0001e200081000ff */
[----:B----4-:R-:W-:-:S09]  /*1130*/  UISETP.GE.AND UP0, UPT, UR4, 0x1, UPT ;  /* 0x000000010400788c */ /* 0x010fd2000bf06270 */
[----:B0-----:R-:W-:Y:S05]  /*1140*/  BRA.U !UP0, `(.L_x_21) ;  /* 0x0000001508507547 */ /* 0x001fea000b800000 */
[----:B--23--:R-:W0:Y:S01]  /*1150*/  I2F.U32.RP R7, R11 ;  /* 0x0000000b00077306 */ /* 0x00ce220000209000 */
[C---:B------:R-:W-:Y:S01]  /*1160*/  IMAD.IADD R10, R11.reuse, 0x1, R17 ;  /* 0x000000010b0a7824 */ /* 0x040fe200078e0211 */
[----:B------:R-:W-:Y:S01]  /*1170*/  ISETP.NE.U32.AND P2, PT, R11, RZ, PT ;  /* 0x000000ff0b00720c */ /* 0x000fe20003f45070 */
[----:B------:R-:W-:Y:S01]  /*1180*/  IMAD.MOV R9, RZ, RZ, -R11 ;  /* 0x000000ffff097224 */ /* 0x000fe200078e0a0b */
[----:B------:R-:W-:Y:S01]  /*1190*/  BSSY B0, `(.L_x_21) ;  /* 0x000014f000007945 */ /* 0x000fe20003800000 */
[----:B------:R-:W-:Y:S01]  /*11a0*/  IMAD.MOV.U32 R13, RZ, RZ, 0x5 ;  /* 0x00000005ff0d7424 */ /* 0x000fe200078e00ff */
[----:B------:R-:W-:-:S05]  /*11b0*/  VIMNMX R4, PT, PT, R16, R10, !PT ;  /* 0x0000000a10047248 */ /* 0x000fca0007fe0100 */
[----:B------:R-:W-:Y:S02]  /*11c0*/  IMAD.IADD R6, R4, 0x1, -R11 ;  /* 0x0000000104067824 */ /* 0x000fe400078e0a0b */
[----:B------:R-:W-:Y:S01]  /*11d0*/  IMAD.MOV.U32 R4, RZ, RZ, RZ ;  /* 0x000000ffff047224 */ /* 0x000fe200078e00ff */
[----:B0-----:R-:W0:Y:S02]  /*11e0*/  MUFU.RCP R7, R7 ;  /* 0x0000000700077308 */ /* 0x001e240000001000 */
[----:B------:R-:W-:-:S04]  /*11f0*/  ISETP.NE.AND P0, PT, R6, R17, PT ;  /* 0x000000110600720c */ /* 0x000fc80003f05270 */
[----:B------:R-:W-:-:S04]  /*1200*/  SEL R8, RZ, 0x1, !P0 ;  /* 0x00000001ff087807 */ /* 0x000fc80004000000 */
[----:B------:R-:W-:Y:S01]  /*1210*/  IADD3 R6, PT, PT, R6, -R17, -R8 ;  /* 0x8000001106067210 */ /* 0x000fe20007ffe808 */
[----:B0-----:R-:W-:Y:S01]  /*1220*/  VIADD R5, R7, 0xffffffe ;  /* 0x0ffffffe07057836 */ /* 0x001fe20000000000 */
[----:B------:R-:W-:-:S05]  /*1230*/  PRMT R7, RZ, 0x7610, R7 ;  /* 0x00007610ff077816 */ /* 0x000fca0000000007 */
[----:B------:R-:W0:Y:S02]  /*1240*/  F2I.FTZ.U32.TRUNC.NTZ R5, R5 ;  /* 0x0000000500057305 */ /* 0x000e24000021f000 */
[----:B0-----:R-:W-:-:S04]  /*1250*/  IMAD R9, R9, R5, RZ ;  /* 0x0000000509097224 */ /* 0x001fc800078e02ff */
[----:B------:R-:W-:-:S06]  /*1260*/  IMAD.HI.U32 R9, R5, R9, R4 ;  /* 0x0000000905097227 */ /* 0x000fcc00078e0004 */
[----:B------:R-:W-:-:S04]  /*1270*/  IMAD.HI.U32 R5, R9, R6, RZ ;  /* 0x0000000609057227 */ /* 0x000fc800078e00ff */
[----:B------:R-:W-:Y:S02]  /*1280*/  IMAD.MOV R4, RZ, RZ, -R5 ;  /* 0x000000ffff047224 */ /* 0x000fe400078e0a05 */
[----:B------:R-:W-:Y:S02]  /*1290*/  IMAD R9, R0, 0x3, RZ ;  /* 0x0000000300097824 */ /* 0x000fe400078e02ff */
[----:B------:R-:W-:-:S05]  /*12a0*/  IMAD R6, R11, R4, R6 ;  /* 0x000000040b067224 */ /* 0x000fca00078e0206 */
[----:B------:R-:W-:-:S13]  /*12b0*/  ISETP.GE.U32.AND P0, PT, R6, R11, PT ;  /* 0x0000000b0600720c */ /* 0x000fda0003f06070 */
[----:B------:R-:W-:Y:S02]  /*12c0*/  @P0 IMAD.IADD R6, R6, 0x1, -R11 ;  /* 0x0000000106060824 */ /* 0x000fe400078e0a0b */
[----:B------:R-:W-:-:S03]  /*12d0*/  @P0 VIADD R5, R5, 0x1 ;  /* 0x0000000105050836 */ /* 0x000fc60000000000 */
[----:B------:R-:W-:Y:S01]  /*12e0*/  ISETP.GE.U32.AND P1, PT, R6, R11, PT ;  /* 0x0000000b0600720c */ /* 0x000fe20003f26070 */
[----:B------:R-:W-:-:S12]  /*12f0*/  IMAD.MOV.U32 R6, RZ, RZ, RZ ;  /* 0x000000ffff067224 */ /* 0x000fd800078e00ff */
[----:B------:R-:W-:Y:S01]  /*1300*/  @P1 VIADD R5, R5, 0x1 ;  /* 0x0000000105051836 */ /* 0x000fe20000000000 */
[----:B------:R-:W-:-:S05]  /*1310*/  @!P2 LOP3.LUT R5, RZ, R11, RZ, 0x33, !PT ;  /* 0x0000000bff05a212 */ /* 0x000fca00078e33ff */
[----:B------:R-:W-:Y:S02]  /*1320*/  IMAD.IADD R8, R8, 0x1, R5 ;  /* 0x0000000108087824 */ /* 0x000fe400078e0205 */
[----:B------:R-:W-:Y:S02]  /*1330*/  IMAD.MOV.U32 R5, RZ, RZ, 0x1 ;  /* 0x00000001ff057424 */ /* 0x000fe400078e00ff */
[----:B------:R-:W-:-:S05]  /*1340*/  VIADD R4, R8, 0x1 ;  /* 0x0000000108047836 */ /* 0x000fca0000000000 */
[----:B------:R-:W-:-:S07]  /*1350*/  LOP3.LUT R4, R4, 0x3, RZ, 0xc0, !PT ;  /* 0x0000000304047812 */ /* 0x000fce00078ec0ff */
.L_x_51:
[----:B0-----:R-:W0:Y:S01]  /*1360*/  LDC R15, c[0x0][0x398] ;  /* 0x0000e600ff0f7b82 */ /* 0x001e220000000800 */
[----:B--2---:R-:W-:Y:S02]  /*1370*/  PRMT R20, R13, 0x7610, R20 ;  /* 0x000076100d147816 */ /* 0x004fe40000000014 */
[----:B------:R-:W-:Y:S02]  /*1380*/  LOP3.LUT R0, R6, 0x1, RZ, 0xc0, !PT ;  /* 0x0000000106007812 */ /* 0x000fe400078ec0ff */
[----:B------:R-:W-:Y:S02]  /*1390*/  LOP3.LUT R13, R20, 0xffff, RZ, 0xc0, !PT ;  /* 0x0000ffff140d7812 */ /* 0x000fe400078ec0ff */
[----:B------:R-:W-:Y:S01]  /*13a0*/  ISETP.NE.U32.AND P0, PT, R0, 0x1, PT ;  /* 0x000000010000780c */ /* 0x000fe20003f05070 */
[----:B------:R-:W-:Y:S01]  /*13b0*/  IMAD.MOV R24, RZ, RZ, -R0 ;  /* 0x000000ffff187224 */ /* 0x000fe200078e0a00 */
[----:B------:R-:W-:Y:S02]  /*13c0*/  SHF.R.U32.HI R13, RZ, 0x1, R13 ;  /* 0x00000001ff0d7819 */ /* 0x000fe4000001160d */
[----:B------:R-:W-:-:S02]  /*13d0*/  LOP3.LUT R25, R7, 0xff, RZ, 0xc0, !PT ;  /* 0x000000ff07197812 */ /* 0x000fc400078ec0ff */
[----:B------:R-:W-:Y:S02]  /*13e0*/  SEL R21, R9, R12, !P0 ;  /* 0x0000000c09157207 */ /* 0x000fe40004000000 */
[----:B------:R-:W-:Y:S02]  /*13f0*/  SEL R0, R12, R9, !P0 ;  /* 0x000000090c007207 */ /* 0x000fe40004000000 */
[----:B------:R-:W-:Y:S02]  /*1400*/  LOP3.LUT R13, R13, 0x1, RZ, 0xc0, !PT ;  /* 0x000000010d0d7812 */ /* 0x000fe400078ec0ff */
[----:B0-----:R-:W-:Y:S02]  /*1410*/  LOP3.LUT R24, R24, R15, RZ, 0xc0, !PT ;  /* 0x0000000f18187212 */ /* 0x001fe400078ec0ff */
[----:B------:R-:W-:Y:S02]  /*1420*/  SEL R28, R15, RZ, P0 ;  /* 0x000000ff0f1c7207 */ /* 0x000fe40000000000 */
[----:B---34-:R-:W-:Y:S01]  /*1430*/  CS2R R18, SR_GLOBALTIMERLO ;  /* 0x0000000000127805 */ /* 0x018fe20000015200 */
[----:B------:R-:W0:Y:S01]  /*1440*/  S2UR UR5, SR_CgaCtaId ;  /* 0x00000000000579c3 */ /* 0x000e220000008800 */
[----:B------:R-:W-:Y:S01]  /*1450*/  UMOV UR4, 0x400 ;  /* 0x0000040000047882 */ /* 0x000fe20000000000 */
[----:B------:R-:W-:Y:S01]  /*1460*/  SHF.L.U32 R14, R13, 0x1f, RZ ;  /* 0x0000001f0d0e7819 */ /* 0x000fe200000006ff */
[----:B------:R-:W-:Y:S01]  /*1470*/  BSSY B1, `(.L_x_22) ;  /* 0x0000020000017945 */ /* 0x000fe20003800000 */
[----:B0-----:R-:W-:-:S06]  /*1480*/  ULEA UR4, UR5, UR4, 0x18 ;  /* 0x0000000405047291 */ /* 0x001fcc000f8ec0ff */
[----:B------:R-:W-:-:S04]  /*1490*/  LEA R25, R25, UR4, 0x4 ;  /* 0x0000000419197c11 */ /* 0x000fc8000f8e20ff */
[----:B------:R-:W0:Y:S02]  /*14a0*/  SYNCS.PHASECHK.TRANS64.TRYWAIT P0, [R25+URZ], R14 ;  /* 0x0000000e190075a7 */ /* 0x000e2400080011ff */
[----:B0-----:R-:W-:Y:S05]  /*14b0*/  @P0 BRA `(.L_x_23) ;  /* 0x00000000006c0947 */ /* 0x001fea0003800000 */
[----:B------:R-:W-:Y:S01]  /*14c0*/  SHF.L.U32 R26, R13, 0x1f, RZ ;  /* 0x0000001f0d1a7819 */ /* 0x000fe200000006ff */
[----:B------:R-:W-:-:S07]  /*14d0*/  IMAD.MOV.U32 R27, RZ, RZ, RZ ;  /* 0x000000ffff1b7224 */ /* 0x000fce00078e00ff */
.L_x_27:
        /* <DEDUP_REMOVED lines=13> */
.L_x_26:
        /* <DEDUP_REMOVED lines=9> */
.L_x_25:
[----:B------:R-:W-:Y:S05]  /*1640*/  BSYNC B2 ;  /* 0x0000000000027941 */ /* 0x000fea0003800000 */
.L_x_24:
[----:B------:R-:W0:Y:S02]  /*1650*/  SYNCS.PHASECHK.TRANS64.TRYWAIT P0, [R25+URZ], R26 ;  /* 0x0000001a190075a7 */ /* 0x000e2400080011ff */
[----:B0-----:R-:W-:Y:S05]  /*1660*/  @!P0 BRA `(.L_x_27) ;  /* 0xfffffffc009c8947 */ /* 0x001fea000383ffff */
.L_x_23:
[----:B------:R-:W-:Y:S05]  /*1670*/  BSYNC B1 ;  /* 0x0000000000017941 */ /* 0x000fea0003800000 */
.L_x_22:
[----:B------:R-:W0:Y:S01]  /*1680*/  LDC R18, c[0x0][0x398] ;  /* 0x0000e600ff127b82 */ /* 0x000e220000000800 */
[----:B------:R-:W-:Y:S01]  /*1690*/  UMOV UR4, 0xffffffff ;  /* 0xffffffff00047882 */ /* 0x000fe20000000000 */
[----:B0-----:R-:W-:Y:S02]  /*16a0*/  ISETP.GE.AND P0, PT, R23, R18, PT ;  /* 0x000000121700720c */ /* 0x001fe40003f06270 */
[----:B------:R-:W-:Y:S11]  /*16b0*/  BRA.DIV UR4, `(.L_x_28) ;  /* 0x0000001204a87947 */ /* 0x000ff6000b800000 */
[----:B------:R-:W-:Y:S06]  /*16c0*/  BAR.SYNC.DEFER_BLOCKING 0x0 ;  /* 0x0000000000007b1d */ /* 0x000fec0000010000 */
.L_x_57:
[----:B------:R-:W-:Y:S01]  /*16d0*/  BSSY.RECONVERGENT B1, `(.L_x_29) ;  /* 0x0000018000017945 */ /* 0x000fe20003800200 */
[----:B------:R-:W-:-:S03]  /*16e0*/  VIADD R7, R7, 0x1 ;  /* 0x0000000107077836 */ /* 0x000fc60000000000 */
[----:B------:R-:W-:Y:S05]  /*16f0*/  @P0 BRA `(.L_x_30) ;  /* 0x0000000000540947 */ /* 0x000fea0003800000 */
[----:B------:R-:W0:Y:S01]  /*1700*/  S2R R14, SR_CgaCtaId ;  /* 0x00000000000e7919 */ /* 0x000e220000008800 */
[----:B------:R-:W-:Y:S01]  /*1710*/  MOV R13, 0x400 ;  /* 0x00000400000d7802 */ /* 0x000fe20000000f00 */
[----:B------:R-:W-:-:S04]  /*1720*/  IMAD.MOV.U32 R19, RZ, RZ, R23 ;  /* 0x000000ffff137224 */ /* 0x000fc800078e0017 */
[----:B------:R-:W-:-:S05]  /*1730*/  VIADD R13, R13, 0x30 ;  /* 0x000000300d0d7836 */ /* 0x000fca0000000000 */
[----:B0-----:R-:W-:-:S07]  /*1740*/  LEA R13, R14, R13, 0x18 ;  /* 0x0000000d0e0d7211 */ /* 0x001fce00078ec0ff */
.L_x_31:
[--C-:B0-----:R-:W-:Y:S01]  /*1750*/  IMAD.IADD R14, R24, 0x1, R19.reuse ;  /* 0x00000001180e7824 */ /* 0x101fe200078e0213 */
[----:B-1----:R-:W-:Y:S01]  /*1760*/  R2UR UR4, R2 ;  /* 0x00000000020472ca */ /* 0x002fe200000e0000 */
[----:B------:R-:W-:Y:S01]  /*1770*/  IMAD.IADD R15, R21, 0x1, R19 ;  /* 0x00000001150f7824 */ /* 0x000fe200078e0213 */
[----:B------:R-:W-:Y:S01]  /*1780*/  R2UR UR5, R3 ;  /* 0x00000000030572ca */ /* 0x000fe200000e0000 */
[--C-:B------:R-:W-:Y:S02]  /*1790*/  IMAD R26, R14, 0x4, R13.reuse ;  /* 0x000000040e1a7824 */ /* 0x100fe400078e020d */
[----:B------:R-:W-:Y:S02]  /*17a0*/  IMAD R29, R15, 0x4, R13 ;  /* 0x000000040f1d7824 */ /* 0x000fe400078e020d */
[----:B------:R-:W0:Y:S02]  /*17b0*/  LDC.64 R14, c[0x0][0x390] ;  /* 0x0000e400ff0e7b82 */ /* 0x000e240000000a00 */
[----:B------:R-:W-:Y:S04]  /*17c0*/  LDS R26, [R26] ;  /* 0x000000001a1a7984 */ /* 0x000fe80000000800 */
[----:B------:R1:W2:Y:S02]  /*17d0*/  LDS R27, [R29] ;  /* 0x000000001d1b7984 */ /* 0x0002a40000000800 */
[----:B-1----:R-:W-:-:S02]  /*17e0*/  IMAD R29, R6, R18, R19 ;  /* 0x00000012061d7224 */ /* 0x002fc400078e0213 */
[----:B------:R-:W-:-:S05]  /*17f0*/  IMAD.IADD R19, R22, 0x1, R19 ;  /* 0x0000000116137824 */ /* 0x000fca00078e0213 */
[----:B------:R-:W-:Y:S01]  /*1800*/  ISETP.GE.AND P0, PT, R19, R18, PT ;  /* 0x000000121300720c */ /* 0x000fe20003f06270 */
[----:B0-----:R-:W-:-:S04]  /*1810*/  IMAD.WIDE R14, R29, 0x4, R14 ;  /* 0x000000041d0e7825 */ /* 0x001fc800078e020e */
[----:B--2---:R-:W-:-:S05]  /*1820*/  FADD R27, R26, R27 ;  /* 0x0000001b1a1b7221 */ /* 0x004fca0000000000 */
[----:B------:R0:W-:Y:S03]  /*1830*/  STG.E desc[UR4][R14.64], R27 ;  /* 0x0000001b0e007986 */ /* 0x0001e6000c101904 */
[----:B------:R-:W-:Y:S05]  /*1840*/  @!P0 BRA `(.L_x_31) ;  /* 0xfffffffc00c08947 */ /* 0x000fea000383ffff */
.L_x_30:
[----:B------:R-:W-:Y:S05]  /*1850*/  BSYNC.RECONVERGENT B1 ;  /* 0x0000000000017941 */ /* 0x000fea0003800200 */
.L_x_29:
[----:B------:R-:W2:Y:S01]  /*1860*/  LDCU UR4, c[0x0][0x39c] ;  /* 0x00007380ff0477ac */ /* 0x000ea20008000800 */
[----:B------:R-:W-:Y:S01]  /*1870*/  LOP3.LUT R13, R7, 0xff, RZ, 0xc0, !PT ;  /* 0x000000ff070d7812 */ /* 0x000fe200078ec0ff */
[----:B------:R-:W-:Y:S01]  /*1880*/  VIADD R6, R6, 0x1 ;  /* 0x0000000106067836 */ /* 0x000fe20000000000 */
[----:B------:R3:W-:Y:S01]  /*1890*/  SYNCS.ARRIVE.TRANS64.A1T0 RZ, [R25+URZ+0x8], RZ ;  /* 0x000008ff19ff79a7 */ /* 0x0007e200081000ff */
[----:B------:R-:W-:Y:S01]  /*18a0*/  BSSY B1, `(.L_x_32) ;  /* 0x00000da000017945 */ /* 0x000fe20003800000 */
[----:B------:R-:W-:-:S04]  /*18b0*/  ISETP.NE.AND P0, PT, R13, 0x2, PT ;  /* 0x000000020d00780c */ /* 0x000fc80003f05270 */
[----:B------:R-:W-:Y:S02]  /*18c0*/  SEL R7, R7, RZ, P0 ;  /* 0x000000ff07077207 */ /* 0x000fe40000000000 */
[----:B--2---:R-:W-:-:S07]  /*18d0*/  ISETP.GE.AND P1, PT, R6, UR4, PT ;  /* 0x0000000406007c0c */ /* 0x004fce000bf26270 */
[----:B------:R-:W-:-:S04]  /*18e0*/  @!P0 LOP3.LUT R20, R20, 0x2, RZ, 0x3c, !PT ;  /* 0x0000000214148812 */ /* 0x000fc800078e3cff */
[----:B------:R-:W-:Y:S02]  /*18f0*/  PRMT R13, R20, 0x7610, R13 ;  /* 0x00007610140d7816 */ /* 0x000fe4000000000d */
[----:B---3--:R-:W-:Y:S05]  /*1900*/  @P1 BRA `(.L_x_33) ;  /* 0x0000000c004c1947 */ /* 0x008fea0003800000 */
[----:B------:R-:W-:Y:S02]  /*1910*/  LOP3.LUT R24, R5, 0xff, RZ, 0xc0, !PT ;  /* 0x000000ff05187812 */ /* 0x000fe400078ec0ff */
[----:B------:R-:W-:Y:S01]  /*1920*/  CS2R R18, SR_GLOBALTIMERLO ;  /* 0x0000000000127805 */ /* 0x000fe20000015200 */
[----:B------:R-:W2:Y:S01]  /*1930*/  S2UR UR5, SR_CgaCtaId ;  /* 0x00000000000579c3 */ /* 0x000ea20000008800 */
[----:B------:R-:W-:Y:S01]  /*1940*/  UMOV UR4, 0x400 ;  /* 0x0000040000047882 */ /* 0x000fe20000000000 */
[----:B------:R-:W-:Y:S01]  /*1950*/  LOP3.LUT R21, R13, 0x1, RZ, 0xc0, !PT ;  /* 0x000000010d157812 */ /* 0x000fe200078ec0ff */
[----:B------:R-:W-:Y:S03]  /*1960*/  BSSY B2, `(.L_x_34) ;  /* 0x0000021000027945 */ /* 0x000fe60003800000 */
[----:B0-----:R-:W-:Y:S01]  /*1970*/  SHF.L.U32 R15, R21, 0x1f, RZ ;  /* 0x0000001f150f7819 */ /* 0x001fe200000006ff */
[----:B--2---:R-:W-:-:S06]  /*1980*/  ULEA UR4, UR5, UR4, 0x18 ;  /* 0x0000000405047291 */ /* 0x004fcc000f8ec0ff */
[----:B------:R-:W-:-:S04]  /*1990*/  LEA R24, R24, UR4, 0x4 ;  /* 0x0000000418187c11 */ /* 0x000fc8000f8e20ff */
[----:B------:R-:W0:Y:S02]  /*19a0*/  SYNCS.PHASECHK.TRANS64.TRYWAIT P0, [R24+URZ+0x8], R15 ;  /* 0x0000080f180075a7 */ /* 0x000e2400080011ff */
[----:B0-----:R-:W-:Y:S05]  /*19b0*/  @P0 BRA `(.L_x_35) ;  /* 0x00000000006c0947 */ /* 0x001fea0003800000 */
[----:B------:R-:W-:Y:S01]  /*19c0*/  SHF.L.U32 R21, R21, 0x1f, RZ ;  /* 0x0000001f15157819 */ /* 0x000fe200000006ff */
[----:B------:R-:W-:-:S07]  /*19d0*/  IMAD.MOV.U32 R20, RZ, RZ, RZ ;  /* 0x000000ffff147224 */ /* 0x000fce00078e00ff */
.L_x_39:
        /* <DEDUP_REMOVED lines=13> */
.L_x_38:
        /* <DEDUP_REMOVED lines=9> */
.L_x_37:
[----:B------:R-:W-:Y:S05]  /*1b40*/  BSYNC B3 ;  /* 0x0000000000037941 */ /* 0x000fea0003800000 */
.L_x_36:
[----:B------:R-:W0:Y:S02]  /*1b50*/  SYNCS.PHASECHK.TRANS64.TRYWAIT P0, [R24+URZ+0x8], R21 ;  /* 0x00000815180075a7 */ /* 0x000e2400080011ff */
[----:B0-----:R-:W-:Y:S05]  /*1b60*/  @!P0 BRA `(.L_x_39) ;  /* 0xfffffffc009c8947 */ /* 0x001fea000383ffff */
.L_x_35:
[----:B------:R-:W-:Y:S05]  /*1b70*/  BSYNC B2 ;  /* 0x0000000000027941 */ /* 0x000fea0003800000 */
.L_x_34:
[----:B------:R-:W-:Y:S01]  /*1b80*/  ISETP.GE.AND P0, PT, R17, R16, PT ;  /* 0x000000101100720c */ /* 0x000fe20003f06270 */
[----:B------:R-:W-:-:S12]  /*1b90*/  BSSY.RECONVERGENT B2, `(.L_x_40) ;  /* 0x0000099000027945 */ /* 0x000fd80003800200 */
[----:B------:R-:W-:Y:S05]  /*1ba0*/  @P0 BRA `(.L_x_41) ;  /* 0x00000008005c0947 */ /* 0x000fea0003800000 */
[----:B------:R-:W0:Y:S01]  /*1bb0*/  S2R R27, SR_CgaCtaId ;  /* 0x00000000001b7919 */ /* 0x000e220000008800 */
[----:B------:R-:W2:Y:S01]  /*1bc0*/  LDC.64 R14, c[0x0][0x380] ;  /* 0x0000e000ff0e7b82 */ /* 0x000ea20000000a00 */
[----:B------:R-:W3:Y:S01]  /*1bd0*/  LDCU UR4, c[0x0][0x398] ;  /* 0x00007300ff0477ac */ /* 0x000ee20008000800 */
[----:B------:R-:W-:Y:S01]  /*1be0*/  MOV R18, 0x400 ;  /* 0x0000040000127802 */ /* 0x000fe20000000f00 */
[----:B------:R-:W-:Y:S01]  /*1bf0*/  BSSY.RECONVERGENT B3, `(.L_x_42) ;  /* 0x000002c000037945 */ /* 0x000fe20003800200 */
[----:B------:R-:W-:Y:S01]  /*1c00*/  ISETP.NE.AND P0, PT, R4, RZ, PT ;  /* 0x000000ff0400720c */ /* 0x000fe20003f05270 */
[----:B------:R-:W-:Y:S02]  /*1c10*/  IMAD.IADD R26, R11, 0x1, R10 ;  /* 0x000000010b1a7824 */ /* 0x000fe400078e020a */
[----:B------:R-:W-:Y:S02]  /*1c20*/  VIADD R18, R18, 0x30 ;  /* 0x0000003012127836 */ /* 0x000fe40000000000 */
[----:B------:R-:W-:-:S02]  /*1c30*/  IMAD.MOV.U32 R21, RZ, RZ, R17 ;  /* 0x000000ffff157224 */ /* 0x000fc400078e0011 */
[----:B---3--:R-:W-:-:S04]  /*1c40*/  IMAD R25, R6, UR4, RZ ;  /* 0x0000000406197c24 */ /* 0x008fc8000f8e02ff */
[----:B--2---:R-:W-:Y:S01]  /*1c50*/  IMAD.WIDE R14, R25, 0x4, R14 ;  /* 0x00000004190e7825 */ /* 0x004fe200078e020e */
[----:B0-----:R-:W-:-:S05]  /*1c60*/  LEA R27, R27, R18, 0x18 ;  /* 0x000000121b1b7211 */ /* 0x001fca00078ec0ff */
[----:B------:R-:W-:Y:S01]  /*1c70*/  IMAD R28, R28, 0x4, R27 ;  /* 0x000000041c1c7824 */ /* 0x000fe200078e021b */
[----:B------:R-:W-:Y:S06]  /*1c80*/  @!P0 BRA `(.L_x_43) ;  /* 0x0000000000888947 */ /* 0x000fec0003800000 */
[C---:B------:R-:W-:Y:S01]  /*1c90*/  IADD3 R18, P1, PT, R17.reuse, R14, RZ ;  /* 0x0000000e11127210 */ /* 0x040fe20007f3e0ff */
[----:B------:R-:W-:Y:S01]  /*1ca0*/  IMAD.IADD R20, R17, 0x1, R28 ;  /* 0x0000000111147824 */ /* 0x000fe200078e021c */
[----:B-1----:R-:W-:Y:S01]  /*1cb0*/  R2UR UR4, R2 ;  /* 0x00000000020472ca */ /* 0x002fe200000e0000 */
[----:B------:R-:W-:Y:S01]  /*1cc0*/  IMAD.MOV.U32 R21, RZ, RZ, R10 ;  /* 0x000000ffff157224 */ /* 0x000fe200078e000a */
[----:B------:R-:W-:Y:S01]  /*1cd0*/  R2UR UR5, R3 ;  /* 0x00000000030572ca */ /* 0x000fe200000e0000 */
[----:B------:R-:W-:Y:S01]  /*1ce0*/  IMAD.X R19, RZ, RZ, R15, P1 ;  /* 0x000000ffff137224 */ /* 0x000fe200008e060f */
[----:B------:R-:W-:-:S11]  /*1cf0*/  ISETP.NE.AND P1, PT, R4, 0x1, PT ;  /* 0x000000010400780c */ /* 0x000fd60003f25270 */
[----:B------:R-:W-:Y:S01]  /*1d00*/  @!PT LDS RZ, [RZ] ;  /* 0x00000000fffff984 */ /* 0x000fe20000000800 */
[----:B------:R-:W-:Y:S01]  /*1d10*/  @!PT LDS RZ, [RZ] ;  /* 0x00000000fffff984 */ /* 0x000fe20000000800 */
[----:B------:R-:W-:Y:S01]  /*1d20*/  @!PT LDS RZ, [RZ] ;  /* 0x00000000fffff984 */ /* 0x000fe20000000800 */
[----:B------:R0:W-:Y:S02]  /*1d30*/  LDGSTS.E.BYPASS.128 [R20], desc[UR4][R18.64] ;  /* 0x0000000012147fae */ /* 0x0001e4000b981804 */
[----:B------:R-:W-:Y:S05]  /*1d40*/  @!P1 BRA `(.L_x_43) ;  /* 0x0000000000589947 */ /* 0x000fea0003800000 */
[----:B0-----:R-:W-:Y:S01]  /*1d50*/  IADD3 R18, P1, PT, R10, R14, RZ ;  /* 0x0000000e0a127210 */ /* 0x001fe20007f3e0ff */
[----:B------:R-:W-:Y:S01]  /*1d60*/  IMAD.IADD R20, R11, 0x1, R20 ;  /* 0x000000010b147824 */ /* 0x000fe200078e0214 */
[----:B------:R-:W-:Y:S01]  /*1d70*/  R2UR UR4, R2 ;  /* 0x00000000020472ca */ /* 0x000fe200000e0000 */
        /* <DEDUP_REMOVED lines=9> */
[----:B------:R-:W-:Y:S01]  /*1e10*/  R2UR UR4, R2 ;  /* 0x00000000020472ca */ /* 0x000fe200000e0000 */
[----:B------:R-:W-:Y:S01]  /*1e20*/  IMAD.IADD R29, R11, 0x1, R20 ;  /* 0x000000010b1d7824 */ /* 0x000fe200078e0214 */
[----:B------:R-:W-:Y:S01]  /*1e30*/  R2UR UR5, R3 ;  /* 0x00000000030572ca */ /* 0x000fe200000e0000 */
[----:B------:R-:W-:Y:S01]  /*1e40*/  IMAD.IADD R21, R11, 0x1, R26 ;  /* 0x000000010b157824 */ /* 0x000fe200078e021a */
[----:B--2---:R-:W-:-:S05]  /*1e50*/  IADD3 R18, P1, PT, R26, R14, RZ ;  /* 0x0000000e1a127210 */ /* 0x004fca0007f3e0ff */
[----:B------:R-:W-:-:S06]  /*1e60*/  IMAD.X R19, RZ, RZ, R15, P1 ;  /* 0x000000ffff137224 */ /* 0x000fcc00008e060f */
[----:B------:R-:W-:Y:S01]  /*1e70*/  @!PT LDS RZ, [RZ] ;  /* 0x00000000fffff984 */ /* 0x000fe20000000800 */
[----:B------:R-:W-:Y:S01]  /*1e80*/  @!PT LDS RZ, [RZ] ;  /* 0x00000000fffff984 */ /* 0x000fe20000000800 */
[----:B------:R-:W-:Y:S01]  /*1e90*/  @!PT LDS RZ, [RZ] ;  /* 0x00000000fffff984 */ /* 0x000fe20000000800 */
[----:B------:R3:W-:Y:S02]  /*1ea0*/  LDGSTS.E.BYPASS.128 [R29], desc[UR4][R18.64] ;  /* 0x00000000121d7fae */ /* 0x0007e4000b981804 */
.L_x_43:
[----:B------:R-:W-:Y:S05]  /*1eb0*/  BSYNC.RECONVERGENT B3 ;  /* 0x0000000000037941 */ /* 0x000fea0003800200 */
.L_x_42:
[----:B------:R-:W-:Y:S01]  /*1ec0*/  ISETP.GE.U32.AND P1, PT, R8, 0x3, PT ;  /* 0x000000030800780c */ /* 0x000fe20003f26070 */
[----:B------:R-:W-:-:S12]  /*1ed0*/  BSSY.RECONVERGENT B3, `(.L_x_44) ;  /* 0x000001d000037945 */ /* 0x000fd80003800200 */
[----:B------:R-:W-:Y:S05]  /*1ee0*/  @!P1 BRA `(.L_x_45) ;  /* 0x00000000006c9947 */ /* 0x000fea0003800000 */
.L_x_46:
[----:B-1----:R-:W-:Y:S01]  /*1ef0*/  R2UR UR4, R2 ;  /* 0x00000000020472ca */ /* 0x002fe200000e0000 */
[----:B---34-:R-:W-:Y:S01]  /*1f00*/  IMAD.IADD R29, R28, 0x1, R21 ;  /* 0x000000011c1d7824 */ /* 0x018fe200078e0215 */
[----:B------:R-:W-:Y:S02]  /*1f10*/  R2UR UR5, R3 ;  /* 0x00000000030572ca */ /* 0x000fe400000e0000 */
[----:B0-2---:R-:W-:-:S05]  /*1f20*/  IADD3 R18, P2, PT, R14, R21, RZ ;  /* 0x000000150e127210 */ /* 0x005fca0007f5e0ff */
[----:B------:R-:W-:-:S06]  /*1f30*/  IMAD.X R19, RZ, RZ, R15, P2 ;  /* 0x000000ffff137224 */ /* 0x000fcc00010e060f */
[----:B------:R-:W-:Y:S01]  /*1f40*/  @!PT LDS RZ, [RZ] ;  /* 0x00000000fffff984 */ /* 0x000fe20000000800 */
[----:B------:R-:W-:Y:S01]  /*1f50*/  @!PT LDS RZ, [RZ] ;  /* 0x00000000fffff984 */ /* 0x000fe20000000800 */
[----:B------:R-:W-:Y:S01]  /*1f60*/  @!PT LDS RZ, [RZ] ;  /* 0x00000000fffff984 */ /* 0x000fe20000000800 */
[----:B------:R0:W-:Y:S02]  /*1f70*/  LDGSTS.E.BYPASS.128 [R29], desc[UR4][R18.64] ;  /* 0x00000000121d7fae */ /* 0x0001e4000b981804 */
[C---:B0-----:R-:W-:Y:S02]  /*1f80*/  IMAD.IADD R18, R11.reuse, 0x1, R21 ;  /* 0x000000010b127824 */ /* 0x041fe400078e0215 */
[----:B------:R-:W-:-:S03]  /*1f90*/  IMAD.IADD R29, R11, 0x1, R29 ;  /* 0x000000010b1d7824 */ /* 0x000fc600078e021d */
[----:B------:R-:W-:-:S05]  /*1fa0*/  IADD3 R20, P2, PT, R14, R18, RZ ;  /* 0x000000120e147210 */ /* 0x000fca0007f5e0ff */
[----:B------:R-:W-:-:S05]  /*1fb0*/  IMAD.X R21, RZ, RZ, R15, P2 ;  /* 0x000000ffff157224 */ /* 0x000fca00010e060f */
[----:B------:R0:W-:Y:S02]  /*1fc0*/  LDGSTS.E.BYPASS.128 [R29], desc[UR4][R20.64] ;  /* 0x00000000141d7fae */ /* 0x0001e4000b981804 */
[C---:B0-----:R-:W-:Y:S02]  /*1fd0*/  IMAD.IADD R21, R11.reuse, 0x1, R18 ;  /* 0x000000010b157824 */ /* 0x041fe400078e0212 */
[----:B------:R-:W-:-:S03]  /*1fe0*/  IMAD.IADD R20, R11, 0x1, R29 ;  /* 0x000000010b147824 */ /* 0x000fc600078e021d */
[----:B------:R-:W-:Y:S01]  /*1ff0*/  IADD3 R18, P2, PT, R14, R21, RZ ;  /* 0x000000150e127210 */ /* 0x000fe20007f5e0ff */
[C---:B------:R-:W-:Y:S02]  /*2000*/  IMAD.IADD R21, R11.reuse, 0x1, R21 ;  /* 0x000000010b157824 */ /* 0x040fe400078e0215 */
[----:B------:R-:W-:Y:S02]  /*2010*/  IMAD.IADD R29, R11, 0x1, R20 ;  /* 0x000000010b1d7824 */ /* 0x000fe400078e0214 */
[----:B------:R-:W-:-:S05]  /*2020*/  IMAD.X R19, RZ, RZ, R15, P2 ;  /* 0x000000ffff137224 */ /* 0x000fca00010e060f */
[----:B------:R0:W-:Y:S02]  /*2030*/  LDGSTS.E.BYPASS.128 [R20], desc[UR4][R18.64] ;  /* 0x0000000012147fae */ /* 0x0001e4000b981804 */
[----:B0-----:R-:W-:Y:S01]  /*2040*/  IADD3 R18, P2, PT, R14, R21, RZ ;  /* 0x000000150e127210 */ /* 0x001fe20007f5e0ff */
[----:B------:R-:W-:-:S04]  /*2050*/  IMAD.IADD R21, R11, 0x1, R21 ;  /* 0x000000010b157824 */ /* 0x000fc800078e0215 */
[----:B------:R-:W-:Y:S01]  /*2060*/  IMAD.X R19, RZ, RZ, R15, P2 ;  /* 0x000000ffff137224 */ /* 0x000fe200010e060f */
[----:B------:R-:W-:-:S04]  /*2070*/  ISETP.GE.AND P2, PT, R21, R16, PT ;  /* 0x000000101500720c */ /* 0x000fc80003f46270 */
[----:B------:R4:W-:Y:S09]  /*2080*/  LDGSTS.E.BYPASS.128 [R29], desc[UR4][R18.64] ;  /* 0x00000000121d7fae */ /* 0x0009f2000b981804 */
[----:B------:R-:W-:Y:S05]  /*2090*/  @!P2 BRA `(.L_x_46) ;  /* 0xfffffffc0094a947 */ /* 0x000fea000383ffff */
.L_x_45:
[----:B------:R-:W-:Y:S05]  /*20a0*/  BSYNC.RECONVERGENT B3 ;  /* 0x0000000000037941 */ /* 0x000fea0003800200 */
.L_x_44:
[----:B------:R-:W5:Y:S01]  /*20b0*/  LDC.64 R14, c[0x0][0x388] ;  /* 0x0000e200ff0e7b82 */ /* 0x000f620000000a00 */
[----:B------:R-:W-:Y:S01]  /*20c0*/  BSSY.RECONVERGENT B3, `(.L_x_47) ;  /* 0x0000027000037945 */ /* 0x000fe20003800200 */
[----:B------:R-:W-:Y:S02]  /*20d0*/  IMAD R0, R0, 0x4, R27 ;  /* 0x0000000400007824 */ /* 0x000fe400078e021b */
[----:B-----5:R-:W-:-:S04]  /*20e0*/  IMAD.WIDE R14, R25, 0x4, R14 ;  /* 0x00000004190e7825 */ /* 0x020fc800078e020e */
[----:B------:R-:W-:Y:S01]  /*20f0*/  IMAD.MOV.U32 R25, RZ, RZ, R17 ;  /* 0x000000ffff197224 */ /* 0x000fe200078e0011 */
[----:B------:R-:W-:Y:S06]  /*2100*/  @!P0 BRA `(.L_x_48) ;  /* 0x0000000000888947 */ /* 0x000fec0003800000 */
[C---:B0-234-:R-:W-:Y:S01]  /*2110*/  IADD3 R18, P0, PT, R17.reuse, R14, RZ ;  /* 0x0000000e11127210 */ /* 0x05dfe20007f1e0ff */
        /* <DEDUP_REMOVED lines=27> */
[----:B0-----:R-:W-:-:S05]  /*22d0*/  IADD3 R18, P0, PT, R26, R14, RZ ;  /* 0x0000000e1a127210 */ /* 0x001fca0007f1e0ff */
[----:B------:R-:W-:-:S06]  /*22e0*/  IMAD.X R19, RZ, RZ, R15, P0 ;  /* 0x000000ffff137224 */ /* 0x000fcc00000e060f */
[----:B------:R-:W-:Y:S01]  /*22f0*/  @!PT LDS RZ, [RZ] ;  /* 0x00000000fffff984 */ /* 0x000fe20000000800 */
[----:B------:R-:W-:Y:S01]  /*2300*/  @!PT LDS RZ, [RZ] ;  /* 0x00000000fffff984 */ /* 0x000fe20000000800 */
[----:B------:R-:W-:Y:S01]  /*2310*/  @!PT LDS RZ, [RZ] ;  /* 0x00000000fffff984 */ /* 0x000fe20000000800 */
[----:B------:R0:W-:Y:S02]  /*2320*/  LDGSTS.E.BYPASS.128 [R21], desc[UR4][R18.64] ;  /* 0x0000000012157fae */ /* 0x0001e4000b981804 */
.L_x_48:
[----:B------:R-:W-:Y:S05]  /*2330*/  BSYNC.RECONVERGENT B3 ;  /* 0x0000000000037941 */ /* 0x000fea0003800200 */
.L_x_47:
[----:B------:R-:W-:Y:S05]  /*2340*/  @!P1 BRA `(.L_x_41) ;  /* 0x0000000000749947 */ /* 0x000fea0003800000 */
.L_x_49:
[----:B-1----:R-:W-:Y:S01]  /*2350*/  R2UR UR4, R2 ;  /* 0x00000000020472ca */ /* 0x002fe200000e0000 */
[--C-:B0-2---:R-:W-:Y:S01]  /*2360*/  IMAD.IADD R20, R11, 0x1, R25.reuse ;  /* 0x000000010b147824 */ /* 0x105fe200078e0219 */
[----:B------:R-:W-:Y:S02]  /*2370*/  R2UR UR5, R3 ;  /* 0x00000000030572ca */ /* 0x000fe400000e0000 */
[----:B---34-:R-:W-:Y:S01]  /*2380*/  IADD3 R18, P0, PT, R14, R25, RZ ;  /* 0x000000190e127210 */ /* 0x018fe20007f1e0ff */
[----:B------:R-:W-:Y:S01]  /*2390*/  IMAD.IADD R25, R0, 0x1, R25 ;  /* 0x0000000100197824 */ /* 0x000fe200078e0219 */
[----:B------:R-:W-:Y:S01]  /*23a0*/  R2UR UR6, R2 ;  /* 0x00000000020672ca */ /* 0x000fe200000e0000 */
[----:B------:R-:W-:Y:S01]  /*23b0*/  IMAD.IADD R21, R11, 0x1, R20 ;  /* 0x000000010b157824 */ /* 0x000fe200078e0214 */
[----:B------:R-:W-:Y:S01]  /*23c0*/  R2UR UR7, R3 ;  /* 0x00000000030772ca */ /* 0x000fe200000e0000 */
[----:B------:R-:W-:Y:S01]  /*23d0*/  IMAD.X R19, RZ, RZ, R15, P0 ;  /* 0x000000ffff137224 */ /* 0x000fe200000e060f */
[----:B------:R-:W-:Y:S01]  /*23e0*/  IADD3 R26, P0, PT, R14, R20, RZ ;  /* 0x000000140e1a7210 */ /* 0x000fe20007f1e0ff */
[----:B------:R-:W-:-:S04]  /*23f0*/  IMAD.IADD R28, R11, 0x1, R25 ;  /* 0x000000010b1c7824 */ /* 0x000fc800078e0219 */
[----:B------:R-:W-:Y:S01]  /*2400*/  IMAD.X R27, RZ, RZ, R15, P0 ;  /* 0x000000ffff1b7224 */ /* 0x000fe200000e060f */
[----:B------:R-:W-:Y:S01]  /*2410*/  @!PT LDS RZ, [RZ] ;  /* 0x00000000fffff984 */ /* 0x000fe20000000800 */
[----:B------:R-:W-:Y:S01]  /*2420*/  @!PT LDS RZ, [RZ] ;  /* 0x00000000fffff984 */ /* 0x000fe20000000800 */
[----:B------:R-:W-:Y:S01]  /*2430*/  @!PT LDS RZ, [RZ] ;  /* 0x00000000fffff984 */ /* 0x000fe20000000800 */
[----:B------:R0:W-:Y:S01]  /*2440*/  LDGSTS.E.BYPASS.128 [R25], desc[UR4][R18.64] ;  /* 0x0000000012197fae */ /* 0x0001e2000b981804 */
[----:B------:R-:W-:Y:S01]  /*2450*/  IADD3 R20, P0, PT, R14, R21, RZ ;  /* 0x000000150e147210 */ /* 0x000fe20007f1e0ff */
[----:B------:R-:W-:-:S03]  /*2460*/  IMAD.IADD R29, R11, 0x1, R28 ;  /* 0x000000010b1d7824 */ /* 0x000fc600078e021c */
[----:B------:R-:W-:Y:S01]  /*2470*/  LDGSTS.E.BYPASS.128 [R28], desc[UR6][R26.64] ;  /* 0x000000001a1c7fae */ /* 0x000fe2000b981806 */
[----:B0-----:R-:W-:Y:S02]  /*2480*/  IMAD.IADD R25, R11, 0x1, R21 ;  /* 0x000000010b197824 */ /* 0x001fe400078e0215 */
[----:B------:R-:W-:-:S03]  /*2490*/  IMAD.X R21, RZ, RZ, R15, P0 ;  /* 0x000000ffff157224 */ /* 0x000fc600000e060f */
[----:B------:R-:W-:Y:S01]  /*24a0*/  IADD3 R18, P0, PT, R14, R25, RZ ;  /* 0x000000190e127210 */ /* 0x000fe20007f1e0ff */
[----:B------:R-:W-:Y:S01]  /*24b0*/  IMAD.IADD R25, R11, 0x1, R25 ;  /* 0x000000010b197824 */ /* 0x000fe200078e0219 */
[----:B------:R0:W-:Y:S03]  /*24c0*/  LDGSTS.E.BYPASS.128 [R29], desc[UR4][R20.64] ;  /* 0x00000000141d7fae */ /* 0x0001e6000b981804 */
[----:B------:R-:W-:Y:S01]  /*24d0*/  IMAD.X R19, RZ, RZ, R15, P0 ;  /* 0x000000ffff137224 */ /* 0x000fe200000e060f */
[----:B------:R-:W-:Y:S01]  /*24e0*/  ISETP.GE.AND P0, PT, R25, R16, PT ;  /* 0x000000101900720c */ /* 0x000fe20003f06270 */
[----:B0-----:R-:W-:-:S05]  /*24f0*/  IMAD.IADD R29, R11, 0x1, R29 ;  /* 0x000000010b1d7824 */ /* 0x001fca00078e021d */
[----:B------:R0:W-:Y:S07]  /*2500*/  LDGSTS.E.BYPASS.128 [R29], desc[UR6][R18.64] ;  /* 0x00000000121d7fae */ /* 0x0001ee000b981806 */
[----:B------:R-:W-:Y:S05]  /*2510*/  @!P0 BRA `(.L_x_49) ;  /* 0xfffffffc008c8947 */ /* 0x000fea000383ffff */
.L_x_41:
[----:B------:R-:W-:Y:S05]  /*2520*/  BSYNC.RECONVERGENT B2 ;  /* 0x0000000000027941 */ /* 0x000fea0003800200 */
.L_x_40:
[----:B------:R-:W-:Y:S01]  /*2530*/  NOP ;  /* 0x0000000000007918 */ /* 0x000fe20000000000 */
[----:B------:R-:W-:-:S13]  /*2540*/  PLOP3.LUT P0, PT, PT, PT, PT, 0x80, 0x8 ;  /* 0x000000000008781c */ /* 0x000fda0003f0f070 */
.L_x_50:
[----:B------:R-:W-:Y:S02]  /*2550*/  PLOP3.LUT P1, PT, P1, P0, PT, 0xf2, 0x2f ;  /* 0x00000000002f781c */ /* 0x000fe40000f21e72 */
[----:B------:R-:W-:-:S08]  /*2560*/  @P0 R2UR P1, UR4, R24 ;  /* 0x00000000180402ca */ /* 0x000fd00000020000 */
[----:B------:R-:W-:-:S05]  /*2570*/  @P0 PLOP3.LUT P0, PT, P1, PT, PT, 0x80, 0x8 ;  /* 0x000000000008081c */ /* 0x000fca0000f0f070 */
[----:B------:R-:W-:Y:S01]  /*2580*/  @!P1 SYNCS.ARRIVE.TRANS64.RED.A0T1 RZ, [UR4], RZ ;  /* 0x000000ffffff99a7 */ /* 0x000fe20008200404 */
[----:B------:R-:W-:Y:S07]  /*2590*/  @!P1 ARRIVES.LDGSTSBAR.64.TRANSCNT [UR4] ;  /* 0x00000000ff0099b0 */ /* 0x000fee0008002a04 */
[----:B------:R-:W-:Y:S05]  /*25a0*/  @P0 BRA.U.ANY `(.L_x_50) ;  /* 0xfffffffd00e80947 */ /* 0x000fea000393ffff */
[----:B------:R-:W-:Y:S01]  /*25b0*/  VIADD R5, R5, 0x1 ;  /* 0x0000000105057836 */ /* 0x000fe20000000000 */
[----:B------:R-:W-:Y:S01]  /*25c0*/  NOP ;  /* 0x0000000000007918 */ /* 0x000fe20000000000 */
[----:B------:R0:W-:Y:S03]  /*25d0*/  SYNCS.ARRIVE.TRANS64.A1T0 RZ, [R24+URZ], RZ ;  /* 0x000000ff18ff79a7 */ /* 0x0001e600081000ff */
[----:B------:R-:W-:-:S04]  /*25e0*/  LOP3.LUT R0, R5, 0xff, RZ, 0xc0, !PT ;  /* 0x000000ff05007812 */ /* 0x000fc800078ec0ff */
[----:B------:R-:W-:-:S04]  /*25f0*/  ISETP.NE.AND P0, PT, R0, 0x2, PT ;  /* 0x000000020000780c */ /* 0x000fc80003f05270 */
[----:B------:R-:W-:Y:S02]  /*2600*/  SEL R0, RZ, 0x1, P0 ;  /* 0x00000001ff007807 */ /* 0x000fe40000000000 */
[----:B------:R-:W-:Y:S02]  /*2610*/  SEL R5, R5, RZ, P0 ;  /* 0x000000ff05057207 */ /* 0x000fe40000000000 */
[----:B------:R-:W-:-:S04]  /*2620*/  LOP3.LUT R0, R13, R0, RZ, 0x3c, !PT ;  /* 0x000000000d007212 */ /* 0x000fc800078e3cff */
[----:B0-----:R-:W-:-:S07]  /*2630*/  PRMT R13, R0, 0x7610, R13 ;  /* 0x00007610000d7816 */ /* 0x001fce000000000d */
.L_x_33:
[----:B------:R-:W-:Y:S05]  /*2640*/  BSYNC B1 ;  /* 0x0000000000017941 */ /* 0x000fea0003800000 */
.L_x_32:
[----:B------:R-:W5:Y:S02]  /*2650*/  LDCU UR4, c[0x0][0x39c] ;  /* 0x00007380ff0477ac */ /* 0x000f640008000800 */
[----:B-----5:R-:W-:-:S13]  /*2660*/  ISETP.NE.AND P0, PT, R6, UR4, PT ;  /* 0x0000000406007c0c */ /* 0x020fda000bf05270 */
[----:B------:R-:W-:Y:S05]  /*2670*/  @P0 BRA `(.L_x_51) ;  /* 0xffffffec00380947 */ /* 0x000fea000383ffff */
[----:B------:R-:W-:Y:S05]  /*2680*/  BSYNC B0 ;  /* 0x0000000000007941 */ /* 0x000fea0003800000 */
.L_x_21:
[----:B--23--:R-:W2:Y:S01]  /*2690*/  S2R R5, SR_CgaCtaId ;  /* 0x0000000000057919 */ /* 0x00cea20000008800 */
[----:B0-----:R-:W-:Y:S02]  /*26a0*/  VOTE.ANY R15, PT, PT ;  /* 0x00000000000f7806 */ /* 0x001fe400038e0100 */
[----:B------:R-:W-:Y:S01]  /*26b0*/  MOV R0, 0x400 ;  /* 0x0000040000007802 */ /* 0x000fe20000000f00 */
[----:B------:R-:W0:Y:S01]  /*26c0*/  S2R R7, SR_SWINHI ;  /* 0x0000000000077919 */ /* 0x000e220000002f00 */
[----:B------:R-:W-:Y:S02]  /*26d0*/  R2UR UR4, R15 ;  /* 0x000000000f0472ca */ /* 0x000fe400000e0000 */
[----:B--2---:R-:W-:-:S04]  /*26e0*/  LEA R6, R5, R0, 0x18 ;  /* 0x0000000005067211 */ /* 0x004fc800078ec0ff */
[----:B------:R-:W-:Y:S02]  /*26f0*/  MOV R4, R6 ;  /* 0x0000000600047202 */ /* 0x000fe40000000f00 */
[----:B0-----:R-:W-:Y:S02]  /*2700*/  MOV R5, R7 ;  /* 0x0000000700057202 */ /* 0x001fe40000000f00 */
[----:B------:R-:W-:-:S05]  /*2710*/  IADD3 R12, P0, PT, R4, 0x20, RZ ;  /* 0x00000020040c7810 */ /* 0x000fca0007f1e0ff */
[----:B------:R-:W-:Y:S01]  /*2720*/  IMAD.X R13, RZ, RZ, R5, P0 ;  /* 0x000000ffff0d7224 */ /* 0x000fe200000e0605 */
[----:B------:R-:W-:Y:S07]  /*2730*/  BRA.DIV UR4, `(.L_x_52) ;  /* 0x0000000204b87947 */ /* 0x000fee000b800000 */
[----:B------:R0:W2:Y:S02]  /*2740*/  MATCH.ANY.U64 R14, R12 ;  /* 0x000000000c0e73a1 */ /* 0x0000a400000e8200 */
.L_x_60:
[----:B------:R-:W3:Y:S01]  /*2750*/  S2R R7, SR_LANEID ;  /* 0x0000000000077919 */ /* 0x000ee20000000000 */
[----:B--2---:R-:W2:Y:S08]  /*2760*/  BREV R0, R14 ;  /* 0x0000000e00007301 */ /* 0x004eb00000000000 */
[----:B--2---:R-:W3:Y:S02]  /*2770*/  FLO.U32.SH R0, R0 ;  /* 0x0000000000007300 */ /* 0x004ee400000e0400 */
[----:B---3--:R-:W-:-:S13]  /*2780*/  ISETP.NE.AND P0, PT, R7, R0, PT ;  /* 0x000000000700720c */ /* 0x008fda0003f05270 */
[----:B------:R-:W-:Y:S05]  /*2790*/  @P0 EXIT ;  /* 0x000000000000094d */ /* 0x000fea0003800000 */
[----:B------:R-:W2:Y:S01]  /*27a0*/  POPC R14, R14 ;  /* 0x0000000e000e7309 */ /* 0x000ea20000000000 */
[----:B------:R-:W-:Y:S01]  /*27b0*/  @!PT LDS RZ, [RZ] ;  /* 0x00000000fffff984 */ /* 0x000fe20000000800 */
[----:B------:R-:W-:Y:S01]  /*27c0*/  @!PT LDS RZ, [RZ] ;  /* 0x00000000fffff984 */ /* 0x000fe20000000800 */
[----:B------:R-:W-:Y:S01]  /*27d0*/  @!PT LDS RZ, [RZ] ;  /* 0x00000000fffff984 */ /* 0x000fe20000000800 */
[----:B------:R-:W-:Y:S01]  /*27e0*/  @!PT LDS RZ, [RZ] ;  /* 0x00000000fffff984 */ /* 0x000fe20000000800 */
[----:B------:R1:W-:Y:S06]  /*27f0*/  MEMBAR.SC.CTA ;  /* 0x0000000000007992 */ /* 0x0003ec0000000000 */
[----:B-1----:R-:W-:Y:S02]  /*2800*/  R2UR UR4, R2 ;  /* 0x00000000020472ca */ /* 0x002fe400000e0000 */
[----:B------:R-:W-:Y:S01]  /*2810*/  R2UR UR5, R3 ;  /* 0x00000000030572ca */ /* 0x000fe200000e0000 */
[----:B--2---:R-:W-:-:S12]  /*2820*/  IMAD.MOV R3, RZ, RZ, -R14 ;  /* 0x000000ffff037224 */ /* 0x004fd800078e0a0e */
[----:B------:R-:W2:Y:S02]  /*2830*/  ATOM.E.ADD.STRONG.SM PT, R5, desc[UR4][R4.64+0x20], R3 ;  /* 0x800020030405798a */ /* 0x000ea400081eb104 */
[----:B--2---:R-:W-:Y:S01]  /*2840*/  NOP ;  /* 0x0000000000007918 */ /* 0x004fe20000000000 */
[----:B------:R-:W-:-:S13]  /*2850*/  ISETP.NE.AND P0, PT, R5, R14, PT ;  /* 0x0000000e0500720c */ /* 0x000fda0003f05270 */
[----:B------:R-:W-:Y:S05]  /*2860*/  @P0 EXIT ;  /* 0x000000000000094d */ /* 0x000fea0003800000 */
[----:B------:R-:W1:Y:S02]  /*2870*/  SYNCS.CCTL.IV [R6+URZ] ;  /* 0x00000000060079b1 */ /* 0x000e6400080000ff */
[----:B-1----:R-:W1:Y:S02]  /*2880*/  SYNCS.CCTL.IV [R6+URZ+0x8] ;  /* 0x00000800060079b1 */ /* 0x002e6400080000ff */
[----:B-1----:R-:W1:Y:S02]  /*2890*/  SYNCS.CCTL.IV [R6+URZ+0x10] ;  /* 0x00001000060079b1 */ /* 0x002e6400080000ff */
[----:B-1----:R-:W-:Y:S01]  /*28a0*/  SYNCS.CCTL.IV [R6+URZ+0x18] ;  /* 0x00001800060079b1 */ /* 0x002fe200080000ff */
[----:B------:R-:W-:Y:S05]  /*28b0*/  EXIT ;  /* 0x000000000000794d */ /* 0x000fea0003800000 */
.L_x_3:
[----:B------:R-:W-:Y:S02]  /*28c0*/  IMAD.MOV.U32 R14, RZ, RZ, 0x0 ;  /* 0x00000000ff0e7424 */ /* 0x000fe400078e00ff */
[----:B------:R-:W-:Y:S02]  /*28d0*/  IMAD.MOV.U32 R13, RZ, RZ, 0x0 ;  /* 0x00000000ff0d7424 */ /* 0x000fe400078e00ff */
[----:B------:R-:W-:-:S07]  /*28e0*/  IMAD.MOV.U32 R15, RZ, RZ, -0x1 ;  /* 0xffffffffff0f7424 */ /* 0x000fce00078e00ff */
[----:B01----:R-:W-:Y:S05]  /*28f0*/  WARPSYNC.COLLECTIVE.ALL `(.L_x_53) ;  /* 0x0000000000147948 */ /* 0x003fea0003c00000 */
[----:B------:R-:W-:-:S04]  /*2900*/  SHF.L.U32 R13, R13, 0x10, RZ ;  /* 0x000000100d0d7819 */ /* 0x000fc800000006ff */
[----:B------:R-:W-:-:S05]  /*2910*/  LOP3.LUT R13, R13, 0xf, R14, 0xf8, !PT ;  /* 0x0000000f0d0d7812 */ /* 0x000fca00078ef80e */
[----:B------:R2:W-:Y:S02]  /*2920*/  BAR.SYNC.DEFER_BLOCKING R13, R13 ;  /* 0x0000000d0000731d */ /* 0x0005e40000010000 */
[----:B--2---:R-:W-:-:S04]  /*2930*/  SHF.R.U32 R13, R13, 0x10, RZ ;  /* 0x000000100d0d7819 */ /* 0x004fc800000016ff */
[----:B01----:R-:W-:Y:S05]  /*2940*/  ENDCOLLECTIVE ;  /* 0x000000000000791b */ /* 0x003fea0003800000 */
.L_x_53:
[----:B------:R-:W-:Y:S05]  /*2950*/  BRA `(.L_x_54) ;  /* 0xffffffd800947947 */ /* 0x000fea000383ffff */
.L_x_28:
[----:B------:R-:W-:Y:S01]  /*2960*/  BSSY B1, `(.L_x_55) ;  /* 0x000000a000017945 */ /* 0x000fe20003800000 */
[----:B------:R-:W-:Y:S02]  /*2970*/  IMAD.MOV.U32 R14, RZ, RZ, 0x0 ;  /* 0x00000000ff0e7424 */ /* 0x000fe400078e00ff */
[----:B------:R-:W-:Y:S02]  /*2980*/  IMAD.MOV.U32 R13, RZ, RZ, 0x0 ;  /* 0x00000000ff0d7424 */ /* 0x000fe400078e00ff */
[----:B------:R-:W-:-:S07]  /*2990*/  IMAD.MOV.U32 R15, RZ, RZ, -0x1 ;  /* 0xffffffffff0f7424 */ /* 0x000fce00078e00ff */
[----:B-1----:R-:W-:Y:S05]  /*29a0*/  WARPSYNC.COLLECTIVE.ALL `(.L_x_56) ;  /* 0x0000000000147948 */ /* 0x002fea0003c00000 */
[----:B------:R-:W-:-:S04]  /*29b0*/  SHF.L.U32 R13, R13, 0x10, RZ ;  /* 0x000000100d0d7819 */ /* 0x000fc800000006ff */
[----:B------:R-:W-:-:S05]  /*29c0*/  LOP3.LUT R13, R13, 0xf, R14, 0xf8, !PT ;  /* 0x0000000f0d0d7812 */ /* 0x000fca00078ef80e */
[----:B------:R0:W-:Y:S02]  /*29d0*/  BAR.SYNC.DEFER_BLOCKING R13, R13 ;  /* 0x0000000d0000731d */ /* 0x0001e40000010000 */
[----:B0-----:R-:W-:-:S04]  /*29e0*/  SHF.R.U32 R13, R13, 0x10, RZ ;  /* 0x000000100d0d7819 */ /* 0x001fc800000016ff */
[----:B-1----:R-:W-:Y:S05]  /*29f0*/  ENDCOLLECTIVE ;  /* 0x000000000000791b */ /* 0x002fea0003800000 */
.L_x_56:
[----:B------:R-:W-:Y:S05]  /*2a00*/  BSYNC B1 ;  /* 0x0000000000017941 */ /* 0x000fea0003800000 */
.L_x_55:
[----:B------:R-:W-:Y:S05]  /*2a10*/  BRA `(.L_x_57) ;  /* 0xffffffec002c7947 */ /* 0x000fea000383ffff */
.L_x_52:
[----:B------:R-:W-:Y:S01]  /*2a20*/  BSSY B0, `(.L_x_58) ;  /* 0x0000004000007945 */ /* 0x000fe20003800000 */
[----:B-1--4-:R-:W-:Y:S05]  /*2a30*/  WARPSYNC.COLLECTIVE R15, `(.L_x_59) ;  /* 0x000000000f087348 */ /* 0x012fea0003c00000 */
[----:B------:R0:W2:Y:S02]  /*2a40*/  MATCH.ANY.U64 R14, R12 ;  /* 0x000000000c0e73a1 */ /* 0x0000a400000e8200 */
[----:B012-4-:R-:W-:Y:S05]  /*2a50*/  ENDCOLLECTIVE ;  /* 0x000000000000791b */ /* 0x017fea0003800000 */
.L_x_59:
[----:B------:R-:W-:Y:S05]  /*2a60*/  BSYNC B0 ;  /* 0x0000000000007941 */ /* 0x000fea0003800000 */
.L_x_58:
[----:B------:R-:W-:Y:S05]  /*2a70*/  BRA `(.L_x_60) ;  /* 0xfffffffc00347947 */ /* 0x000fea000383ffff */
.L_x_61:
[----:B------:R-:W-:-:S00]  /*2a80*/  BRA `(.L_x_61) ;  /* 0xfffffffc00fc7947 */ /* 0x000fc0000383ffff */
[----:B------:R-:W-:-:S00]  /*2a90*/  NOP ;  /* 0x0000000000007918 */ /* 0x000fc00000000000 */
        /* <DEDUP_REMOVED lines=14> */
.L_x_62:


//--------------------- .nv.global.init           --------------------------
	.section	.nv.global.init,"aw",@progbits
.nv.global.init:
	.type		$str$1,@object
	.size		$str$1,(__unnamed_1 - $str$1)
$str$1:
        /*0000*/ 	.byte	0x2f, 0x74, 0x6d, 0x70, 0x2f, 0x73, 0x61, 0x73, 0x73, 0x5f, 0x63, 0x75, 0x5f, 0x38, 0x6e, 0x39
        /*0010*/ 	.byte	0x66, 0x72, 0x71, 0x38, 0x30, 0x2f, 0x6b, 0x2e, 0x63, 0x75, 0x00
	.type		__unnamed_1,@object
	.size		__unnamed_1,($str - __unnamed_1)
__unnamed_1:
        /*001b*/ 	.byte	0x76, 0x6f, 0x69, 0x64, 0x20, 0x73, 0x74, 0x61, 0x67, 0x65, 0x5f, 0x61, 0x62, 0x5f, 0x74, 0x69
        /*002b*/ 	.byte	0x6c, 0x65, 0x73, 0x28, 0x63, 0x6f, 0x6e, 0x73, 0x74, 0x20, 0x66, 0x6c, 0x6f, 0x61, 0x74, 0x20
        /*003b*/ 	.byte	0x2a, 0x2c, 0x20, 0x63, 0x6f, 0x6e, 0x73, 0x74, 0x20, 0x66, 0x6c, 0x6f, 0x61, 0x74, 0x20, 0x2a
        /*004b*/ 	.byte	0x2c, 0x20, 0x66, 0x6c, 0x6f, 0x61, 0x74, 0x20, 0x2a, 0x2c, 0x20, 0x69, 0x6e, 0x74, 0x2c, 0x20
        /*005b*/ 	.byte	0x69, 0x6e, 0x74, 0x29, 0x00
	.type		$str,@object
	.size		$str,(.L_1 - $str)
$str:
        /*0060*/ 	.byte	0x28, 0x74, 0x69, 0x6c, 0x65, 0x5f, 0x65, 0x6c, 0x65, 0x6d, 0x73, 0x20, 0x25, 0x20, 0x28, 0x33
        /*0070*/ 	.byte	0x32, 0x20, 0x2a, 0x20, 0x34, 0x29, 0x29, 0x20, 0x3d, 0x3d, 0x20, 0x30, 0x20, 0x26, 0x26, 0x20
        /*0080*/ 	.byte	0x22, 0x74, 0x69, 0x6c, 0x65, 0x5f, 0x65, 0x6c, 0x65, 0x6d, 0x73, 0x20, 0x6d, 0x75, 0x73, 0x74
        /*0090*/ 	.byte	0x20, 0x62, 0x65, 0x20, 0x6d, 0x75, 0x6c, 0x74, 0x69, 0x70, 0x6c, 0x65, 0x20, 0x6f, 0x66, 0x20
        /*00a0*/ 	.byte	0x31, 0x32, 0x38, 0x20, 0x66, 0x6c, 0x6f, 0x61, 0x74, 0x73, 0x22, 0x00
.L_1:


//--------------------- .nv.shared.stage_ab_tiles --------------------------
	.section	.nv.shared.stage_ab_tiles,"aw",@nobits
	.sectionflags	@""
	.align	16
.nv.shared.stage_ab_tiles:
	.zero		1072


//--------------------- .nv.shared.reserved.0     --------------------------
	.section	.nv.shared.reserved.0,"aw",@nobits
	.weak		__nv_reservedSMEM_offset_0_alias
	.size		__nv_reservedSMEM_offset_0_alias, 0, 64
	.other		__nv_reservedSMEM_offset_0_alias,@"STO_CUDA_RESERVED_SHARED STV_DEFAULT"
__nv_reservedSMEM_offset_0_alias:
	.zero		0
	.zero		64


//--------------------- .nv.constant0.stage_ab_tiles --------------------------
	.section	.nv.constant0.stage_ab_tiles,"a",@progbits
	.sectionflags	@""
	.align	4
.nv.constant0.stage_ab_tiles:
	.zero		928


//--------------------- SYMBOLS --------------------------

	.type		.nv.reservedSmem.offset0,@object
	.size		.nv.reservedSmem.offset0,0x4
	.type		.nv.reservedSmem.cap,@object
	.size		.nv.reservedSmem.cap,0x4
	.type		__assertfail,@function
